	.target	sm_90a

	.elftype	@"ET_EXEC"


//--------------------- .note.nv.tkinfo           --------------------------
	.section	.note.nv.tkinfo,"",@"SHT_NOTE"
	.sectionflags	@"SHF_NOTE_NV_TKINFO"
	.tkinfo
        /*0018*/ 	.word	0x00000002
        /*0030*/ 	.string	""
        /*0030*/ 	.string	"ptxas"
        /*0030*/ 	.string	"Cuda compilation tools, release 13.0, V13.0.88"
        /*0030*/ 	.string	"Build cuda_13.0.r13.0/compiler.36424714_0"
        /*0030*/ 	.string	"-arch sm_90a -m 64 "



//--------------------- .note.nv.cuinfo           --------------------------
	.section	.note.nv.cuinfo,"",@"SHT_NOTE"
	.sectionflags	@"SHF_NOTE_NV_CUINFO"
        /*0018*/ 	.short	0x0002
        /*001a*/ 	.short	0x005a
        /*001c*/ 	.short	0x0082
	.zero		2


//--------------------- .nv.info                  --------------------------
	.section	.nv.info,"",@"SHT_CUDA_INFO"
	.align	4


	//----- nvinfo : EIATTR_REGCOUNT
	.align		4
        /*0000*/ 	.byte	0x04, 0x2f
        /*0002*/ 	.short	(.L_15 - .L_14)
	.align		4
.L_14:
        /*0004*/ 	.word	index@(_ZN7cutlass13device_kernelINS_4gemm6kernel13GemmUniversalIN4cute5tupleIJiiiiEEENS1_10collective13CollectiveMmaINS1_34MainloopSm90TmaGmmaWarpSpecializedILi6ENS5_IJNS4_1CILi2EEENSA_ILi1EEESC_EEENS1_35KernelTmaWarpSpecializedCooperativeEEENS5_IJNSA_ILi512EEENSA_ILi64EEESH_EEEaNS5_IJlSC_lEEEaSJ_NS4_8TiledMMAINS4_8MMA_AtomIJNS4_4SM904GMMA26MMA_64x64x32_S32S8S8_SS_TNEEEENS4_6LayoutISD_NS5_IJSC_NSA_ILi0EEESR_EEEEENS5_IJNS4_10UnderscoreESU_SU_EEEEENS4_13SM90_TMA_LOADENS4_14ComposedLayoutINS4_7SwizzleILi2ELi4ELi3EEENS4_18smem_ptr_flag_bitsILi8EEENSQ_INS5_IJNSA_ILi8EEESH_EEENS5_IJSH_SC_EEEEEEEvNS4_8identityENS4_23SM90_TMA_LOAD_MULTICASTES17_vS18_EENS_8epilogue10collective6detail29Sm90TmaWarpSpecializedAdapterINS1C_15DefaultEpilogueIaSJ_SJ_NS1B_6thread17LinearCombinationIaLi1EiiLNS1G_9ScaleType4KindE0ELNS_15FloatRoundStyleE2EaEENS1_15EpilogueDefaultEEEEEvvEEEEvNT_6ParamsE)
        /*0008*/ 	.word	0x000000a8


	//----- nvinfo : EIATTR_FRAME_SIZE
	.align		4
.L_15:
        /*000c*/ 	.byte	0x04, 0x11
        /*000e*/ 	.short	(.L_17 - .L_16)
	.align		4
.L_16:
        /*0010*/ 	.word	index@(_ZN7cutlass13device_kernelINS_4gemm6kernel13GemmUniversalIN4cute5tupleIJiiiiEEENS1_10collective13CollectiveMmaINS1_34MainloopSm90TmaGmmaWarpSpecializedILi6ENS5_IJNS4_1CILi2EEENSA_ILi1EEESC_EEENS1_35KernelTmaWarpSpecializedCooperativeEEENS5_IJNSA_ILi512EEENSA_ILi64EEESH_EEEaNS5_IJlSC_lEEEaSJ_NS4_8TiledMMAINS4_8MMA_AtomIJNS4_4SM904GMMA26MMA_64x64x32_S32S8S8_SS_TNEEEENS4_6LayoutISD_NS5_IJSC_NSA_ILi0EEESR_EEEEENS5_IJNS4_10UnderscoreESU_SU_EEEEENS4_13SM90_TMA_LOADENS4_14ComposedLayoutINS4_7SwizzleILi2ELi4ELi3EEENS4_18smem_ptr_flag_bitsILi8EEENSQ_INS5_IJNSA_ILi8EEESH_EEENS5_IJSH_SC_EEEEEEEvNS4_8identityENS4_23SM90_TMA_LOAD_MULTICASTES17_vS18_EENS_8epilogue10collective6detail29Sm90TmaWarpSpecializedAdapterINS1C_15DefaultEpilogueIaSJ_SJ_NS1B_6thread17LinearCombinationIaLi1EiiLNS1G_9ScaleType4KindE0ELNS_15FloatRoundStyleE2EaEENS1_15EpilogueDefaultEEEEEvvEEEEvNT_6ParamsE)
        /*0014*/ 	.word	0x00000000


	//----- nvinfo : EIATTR_MIN_STACK_SIZE
	.align		4
.L_17:
        /*0018*/ 	.byte	0x04, 0x12
        /*001a*/ 	.short	(.L_19 - .L_18)
	.align		4
.L_18:
        /*001c*/ 	.word	index@(_ZN7cutlass13device_kernelINS_4gemm6kernel13GemmUniversalIN4cute5tupleIJiiiiEEENS1_10collective13CollectiveMmaINS1_34MainloopSm90TmaGmmaWarpSpecializedILi6ENS5_IJNS4_1CILi2EEENSA_ILi1EEESC_EEENS1_35KernelTmaWarpSpecializedCooperativeEEENS5_IJNSA_ILi512EEENSA_ILi64EEESH_EEEaNS5_IJlSC_lEEEaSJ_NS4_8TiledMMAINS4_8MMA_AtomIJNS4_4SM904GMMA26MMA_64x64x32_S32S8S8_SS_TNEEEENS4_6LayoutISD_NS5_IJSC_NSA_ILi0EEESR_EEEEENS5_IJNS4_10UnderscoreESU_SU_EEEEENS4_13SM90_TMA_LOADENS4_14ComposedLayoutINS4_7SwizzleILi2ELi4ELi3EEENS4_18smem_ptr_flag_bitsILi8EEENSQ_INS5_IJNSA_ILi8EEESH_EEENS5_IJSH_SC_EEEEEEEvNS4_8identityENS4_23SM90_TMA_LOAD_MULTICASTES17_vS18_EENS_8epilogue10collective6detail29Sm90TmaWarpSpecializedAdapterINS1C_15DefaultEpilogueIaSJ_SJ_NS1B_6thread17LinearCombinationIaLi1EiiLNS1G_9ScaleType4KindE0ELNS_15FloatRoundStyleE2EaEENS1_15EpilogueDefaultEEEEEvvEEEEvNT_6ParamsE)
        /*0020*/ 	.word	0x00000000
.L_19:


//--------------------- .nv.compat                --------------------------
	.section	.nv.compat,"",@"SHT_CUDA_COMPAT_INFO"
	.align	4
        /*0000*/ 	.byte	0x02, 0x09, 0x01, 0x00, 0x02, 0x02, 0x04, 0x00, 0x02, 0x05, 0x05, 0x00, 0x03, 0x07, 0x01, 0x01
        /*0010*/ 	.byte	0x02, 0x03, 0x01, 0x00, 0x02, 0x06, 0x01, 0x00, 0x04, 0x0b, 0x08, 0x00, 0x00, 0x00, 0x00, 0x00
        /*0020*/ 	.byte	0x00, 0x00, 0x00, 0x00


//--------------------- .nv.info._ZN7cutlass13device_kernelINS_4gemm6kernel13GemmUniversalIN4cute5tupleIJiiiiEEENS1_10collective13CollectiveMmaINS1_34MainloopSm90TmaGmmaWarpSpecializedILi6ENS5_IJNS4_1CILi2EEENSA_ILi1EEESC_EEENS1_35KernelTmaWarpSpecializedCooperativeEEENS5_IJNSA_ILi512EEENSA_ILi64EEESH_EEEaNS5_IJlSC_lEEEaSJ_NS4_8TiledMMAINS4_8MMA_AtomIJNS4_4SM904GMMA26MMA_64x64x32_S32S8S8_SS_TNEEEENS4_6LayoutISD_NS5_IJSC_NSA_ILi0EEESR_EEEEENS5_IJNS4_10UnderscoreESU_SU_EEEEENS4_13SM90_TMA_LOADENS4_14ComposedLayoutINS4_7SwizzleILi2ELi4ELi3EEENS4_18smem_ptr_flag_bitsILi8EEENSQ_INS5_IJNSA_ILi8EEESH_EEENS5_IJSH_SC_EEEEEEEvNS4_8identityENS4_23SM90_TMA_LOAD_MULTICASTES17_vS18_EENS_8epilogue10collective6detail29Sm90TmaWarpSpecializedAdapterINS1C_15DefaultEpilogueIaSJ_SJ_NS1B_6thread17LinearCombinationIaLi1EiiLNS1G_9ScaleType4KindE0ELNS_15FloatRoundStyleE2EaEENS1_15EpilogueDefaultEEEEEvvEEEEvNT_6ParamsE --------------------------
	.section	.nv.info._ZN7cutlass13device_kernelINS_4gemm6kernel13GemmUniversalIN4cute5tupleIJiiiiEEENS1_10collective13CollectiveMmaINS1_34MainloopSm90TmaGmmaWarpSpecializedILi6ENS5_IJNS4_1CILi2EEENSA_ILi1EEESC_EEENS1_35KernelTmaWarpSpecializedCooperativeEEENS5_IJNSA_ILi512EEENSA_ILi64EEESH_EEEaNS5_IJlSC_lEEEaSJ_NS4_8TiledMMAINS4_8MMA_AtomIJNS4_4SM904GMMA26MMA_64x64x32_S32S8S8_SS_TNEEEENS4_6LayoutISD_NS5_IJSC_NSA_ILi0EEESR_EEEEENS5_IJNS4_10UnderscoreESU_SU_EEEEENS4_13SM90_TMA_LOADENS4_14ComposedLayoutINS4_7SwizzleILi2ELi4ELi3EEENS4_18smem_ptr_flag_bitsILi8EEENSQ_INS5_IJNSA_ILi8EEESH_EEENS5_IJSH_SC_EEEEEEEvNS4_8identityENS4_23SM90_TMA_LOAD_MULTICASTES17_vS18_EENS_8epilogue10collective6detail29Sm90TmaWarpSpecializedAdapterINS1C_15DefaultEpilogueIaSJ_SJ_NS1B_6thread17LinearCombinationIaLi1EiiLNS1G_9ScaleType4KindE0ELNS_15FloatRoundStyleE2EaEENS1_15EpilogueDefaultEEEEEvvEEEEvNT_6ParamsE,"",@"SHT_CUDA_INFO"
	.sectionflags	@""
	.align	4


	//----- nvinfo : EIATTR_CUDA_API_VERSION
	.align		4
        /*0000*/ 	.byte	0x04, 0x37
        /*0002*/ 	.short	(.L_21 - .L_20)
.L_20:
        /*0004*/ 	.word	0x00000082


	//----- nvinfo : EIATTR_KPARAM_INFO
	.align		4
.L_21:
        /*0008*/ 	.byte	0x04, 0x17
        /*000a*/ 	.short	(.L_23 - .L_22)
.L_22:
        /*000c*/ 	.word	0x00000000
        /*0010*/ 	.short	0x0000
        /*0012*/ 	.short	0x0070
        /*0014*/ 	.byte	0x00, 0xf0, 0x01, 0x10


	//----- nvinfo : EIATTR_SPARSE_MMA_MASK
	.align		4
.L_23:
        /*0018*/ 	.byte	0x03, 0x50
        /*001a*/ 	.short	0x0000


	//----- nvinfo : EIATTR_MAXREG_COUNT
	.align		4
        /*001c*/ 	.byte	0x03, 0x1b
        /*001e*/ 	.short	0x00a8


	//----- nvinfo : EIATTR_NUM_BARRIERS
	.align		4
        /*0020*/ 	.byte	0x02, 0x4c
        /*0022*/ 	.byte	0x01
	.zero		1


	//----- nvinfo : EIATTR_EXTERNS
	.align		4
        /*0024*/ 	.byte	0x04, 0x0f
        /*0026*/ 	.short	(.L_25 - .L_24)


	//   ....[0]....
	.align		4
.L_24:
        /*0028*/ 	.word	index@(__assertfail)


	//----- nvinfo : EIATTR_MERCURY_ISA_VERSION
	.align		4
.L_25:
        /*002c*/ 	.byte	0x03, 0x5f
        /*002e*/ 	.short	0x0101


	//----- nvinfo : EIATTR_INT_WARP_WIDE_INSTR_OFFSETS
	.align		4
        /*0030*/ 	.byte	0x04, 0x31
        /*0032*/ 	.short	(.L_27 - .L_26)


	//   ....[0]....
.L_26:
        /*0034*/ 	.word	0x000004c0


	//   ....[1]....
        /*0038*/ 	.word	0x000004f0


	//   ....[2]....
        /*003c*/ 	.word	0x000006b0


	//----- nvinfo : EIATTR_COOP_GROUP_MASK_REGIDS
	.align		4
.L_27:
        /*0040*/ 	.byte	0x04, 0x29
        /*0042*/ 	.short	(.L_29 - .L_28)


	//   ....[0]....
.L_28:
        /*0044*/ 	.word	0xffffffff


	//   ....[1]....
        /*0048*/ 	.word	0xffffffff


	//   ....[2]....
        /*004c*/ 	.word	0xffffffff


	//   ....[3]....
        /*0050*/ 	.word	0xffffffff


	//   ....[4]....
        /*0054*/ 	.word	0xffffffff


	//   ....[5]....
        /*0058*/ 	.word	0xffffffff


	//----- nvinfo : EIATTR_COOP_GROUP_INSTR_OFFSETS
	.align		4
.L_29:
        /*005c*/ 	.byte	0x04, 0x28
        /*005e*/ 	.short	(.L_31 - .L_30)


	//   ....[0]....
.L_30:
        /*0060*/ 	.word	0x00000060


	//   ....[1]....
        /*0064*/ 	.word	0x00000070


	//   ....[2]....
        /*0068*/ 	.word	0x00000130


	//   ....[3]....
        /*006c*/ 	.word	0x00000310


	//   ....[4]....
        /*0070*/ 	.word	0x00000830


	//   ....[5]....
        /*0074*/ 	.word	0x000012e0


	//----- nvinfo : EIATTR_REG_RECONFIG
	.align		4
.L_31:
        /*0078*/ 	.byte	0x01, 0x54
	.zero		2


	//----- nvinfo : EIATTR_SYSCALL_OFFSETS
	.align		4
        /*007c*/ 	.byte	0x04, 0x46
        /*007e*/ 	.short	(.L_33 - .L_32)


	//   ....[0]....
.L_32:
        /*0080*/ 	.word	0x000014a0


	//----- nvinfo : EIATTR_MBARRIER_INSTR_OFFSETS
	.align		4
.L_33:
        /*0084*/ 	.byte	0x04, 0x39
        /*0086*/ 	.short	(.L_35 - .L_34)


	//   ....[0]....
.L_34:
        /*0088*/ 	.word	0x00000230
        /*008c*/ 	.word	0x000000ff
        /*0090*/ 	.word	0x00000000
        /*0094*/ 	.short	0x0100
        /*0096*/ 	.byte	0x08
	.zero		1


	//   ....[1]....
        /*0098*/ 	.word	0x00000240
        /*009c*/ 	.word	0x000000ff
        /*00a0*/ 	.word	0x00000030
        /*00a4*/ 	.short	0x0100
        /*00a6*/ 	.byte	0x08
	.zero		1


	//   ....[2]....
        /*00a8*/ 	.word	0x00000250
        /*00ac*/ 	.word	0x000000ff
        /*00b0*/ 	.word	0x00000008
        /*00b4*/ 	.short	0x0100
        /*00b6*/ 	.byte	0x08
	.zero		1


	//   ....[3]....
        /*00b8*/ 	.word	0x00000260
        /*00bc*/ 	.word	0x000000ff
        /*00c0*/ 	.word	0x00000038
        /*00c4*/ 	.short	0x0100
        /*00c6*/ 	.byte	0x08
	.zero		1


	//   ....[4]....
        /*00c8*/ 	.word	0x00000270
        /*00cc*/ 	.word	0x000000ff
        /*00d0*/ 	.word	0x00000010
        /*00d4*/ 	.short	0x0100
        /*00d6*/ 	.byte	0x08
	.zero		1


	//   ....[5]....
        /*00d8*/ 	.word	0x00000280
        /*00dc*/ 	.word	0x000000ff
        /*00e0*/ 	.word	0x00000040
        /*00e4*/ 	.short	0x0100
        /*00e6*/ 	.byte	0x08
	.zero		1


	//   ....[6]....
        /*00e8*/ 	.word	0x00000290
        /*00ec*/ 	.word	0x000000ff
        /*00f0*/ 	.word	0x00000018
        /*00f4*/ 	.short	0x0100
        /*00f6*/ 	.byte	0x08
	.zero		1


	//   ....[7]....
        /*00f8*/ 	.word	0x000002a0
        /*00fc*/ 	.word	0x000000ff
        /*0100*/ 	.word	0x00000048
        /*0104*/ 	.short	0x0100
        /*0106*/ 	.byte	0x08
	.zero		1


	//   ....[8]....
        /*0108*/ 	.word	0x000002b0
        /*010c*/ 	.word	0x000000ff
        /*0110*/ 	.word	0x00000020
        /*0114*/ 	.short	0x0100
        /*0116*/ 	.byte	0x08
	.zero		1


	//   ....[9]....
        /*0118*/ 	.word	0x000002c0
        /*011c*/ 	.word	0x000000ff
        /*0120*/ 	.word	0x00000050
        /*0124*/ 	.short	0x0100
        /*0126*/ 	.byte	0x08
	.zero		1


	//   ....[10]....
        /*0128*/ 	.word	0x000002d0
        /*012c*/ 	.word	0x000000ff
        /*0130*/ 	.word	0x00000028
        /*0134*/ 	.short	0x0100
        /*0136*/ 	.byte	0x08
	.zero		1


	//   ....[11]....
        /*0138*/ 	.word	0x000002e0
        /*013c*/ 	.word	0x000000ff
        /*0140*/ 	.word	0x00000058
        /*0144*/ 	.short	0x0100
        /*0146*/ 	.byte	0x08
	.zero		1


	//   ....[12]....
        /*0148*/ 	.word	0x00000730
        /*014c*/ 	.word	0x000000ff
        /*0150*/ 	.word	0x00000070
        /*0154*/ 	.short	0x0100
        /*0156*/ 	.byte	0x06
	.zero		1


	//   ....[13]....
        /*0158*/ 	.word	0x000007c0
        /*015c*/ 	.word	0x000000ff
        /*0160*/ 	.word	0x00000078
        /*0164*/ 	.short	0x0100
        /*0166*/ 	.byte	0x06
	.zero		1


	//   ....[14]....
        /*0168*/ 	.word	0x00001570
        /*016c*/ 	.word	0x00000003
        /*0170*/ 	.word	0x00000000
        /*0174*/ 	.short	0x010a
        /*0176*/ 	.byte	0x3f
	.zero		1


	//   ....[15]....
        /*0178*/ 	.word	0x000015b0
        /*017c*/ 	.word	0x00000003
        /*0180*/ 	.word	0x00000000
        /*0184*/ 	.short	0x010a
        /*0186*/ 	.byte	0x3f
	.zero		1


	//   ....[16]....
        /*0188*/ 	.word	0x00001ae0
        /*018c*/ 	.word	0x00000005
        /*0190*/ 	.word	0x00000000
        /*0194*/ 	.short	0x010a
        /*0196*/ 	.byte	0x3f
	.zero		1


	//   ....[17]....
        /*0198*/ 	.word	0x00001b20
        /*019c*/ 	.word	0x00000005
        /*01a0*/ 	.word	0x00000000
        /*01a4*/ 	.short	0x010a
        /*01a6*/ 	.byte	0x3f
	.zero		1


	//   ....[18]....
        /*01a8*/ 	.word	0x00001ee0
        /*01ac*/ 	.word	0x00000005
        /*01b0*/ 	.word	0x00000000
        /*01b4*/ 	.short	0x0101
        /*01b6*/ 	.byte	0x3f
	.zero		1


	//   ....[19]....
        /*01b8*/ 	.word	0x00002100
        /*01bc*/ 	.word	0x00000003
        /*01c0*/ 	.word	0x00000000
        /*01c4*/ 	.short	0x0101
        /*01c6*/ 	.byte	0x3f
	.zero		1


	//   ....[20]....
        /*01c8*/ 	.word	0x0000ad40
        /*01cc*/ 	.word	0x00000017
        /*01d0*/ 	.word	0x00000030
        /*01d4*/ 	.short	0x010a
        /*01d6*/ 	.byte	0x3f
	.zero		1


	//   ....[21]....
        /*01d8*/ 	.word	0x0000b0b0
        /*01dc*/ 	.word	0x00000003
        /*01e0*/ 	.word	0x00000078
        /*01e4*/ 	.short	0x0101
        /*01e6*/ 	.byte	0x3f
	.zero		1


	//   ....[22]....
        /*01e8*/ 	.word	0x0000b810
        /*01ec*/ 	.word	0x00000007
        /*01f0*/ 	.word	0x00000000
        /*01f4*/ 	.short	0x010a
        /*01f6*/ 	.byte	0x3f
	.zero		1


	//   ....[23]....
        /*01f8*/ 	.word	0x0000b890
        /*01fc*/ 	.word	0x00000008
        /*0200*/ 	.word	0x00000000
        /*0204*/ 	.short	0x010a
        /*0206*/ 	.byte	0x3f
	.zero		1


	//   ....[24]....
        /*0208*/ 	.word	0x0000b920
        /*020c*/ 	.word	0x00000009
        /*0210*/ 	.word	0x00000000
        /*0214*/ 	.short	0x010a
        /*0216*/ 	.byte	0x3f
	.zero		1


	//   ....[25]....
        /*0218*/ 	.word	0x0000b9b0
        /*021c*/ 	.word	0x00000008
        /*0220*/ 	.word	0x00000000
        /*0224*/ 	.short	0x010a
        /*0226*/ 	.byte	0x3f
	.zero		1


	//   ....[26]....
        /*0228*/ 	.word	0x0000ba40
        /*022c*/ 	.word	0x0000000b
        /*0230*/ 	.word	0x00000000
        /*0234*/ 	.short	0x010a
        /*0236*/ 	.byte	0x3f
	.zero		1


	//   ....[27]....
        /*0238*/ 	.word	0x0000bad0
        /*023c*/ 	.word	0x00000003
        /*0240*/ 	.word	0x00000000
        /*0244*/ 	.short	0x010a
        /*0246*/ 	.byte	0x3f
	.zero		1


	//   ....[28]....
        /*0248*/ 	.word	0x0000bb30
        /*024c*/ 	.word	0x00000003
        /*0250*/ 	.word	0x00000000
        /*0254*/ 	.short	0x010a
        /*0256*/ 	.byte	0x3f
	.zero		1


	//   ....[29]....
        /*0258*/ 	.word	0x0000bb80
        /*025c*/ 	.word	0x00000005
        /*0260*/ 	.word	0x00000000
        /*0264*/ 	.short	0x010a
        /*0266*/ 	.byte	0x3f
	.zero		1


	//   ....[30]....
        /*0268*/ 	.word	0x0000bc50
        /*026c*/ 	.word	0x00000017
        /*0270*/ 	.word	0x00000030
        /*0274*/ 	.short	0x010a
        /*0276*/ 	.byte	0x3f
	.zero		1


	//   ....[31]....
        /*0278*/ 	.word	0x0000bd20
        /*027c*/ 	.word	0x00000007
        /*0280*/ 	.word	0x00000000
        /*0284*/ 	.short	0x010a
        /*0286*/ 	.byte	0x3f
	.zero		1


	//   ....[32]....
        /*0288*/ 	.word	0x0000bd70
        /*028c*/ 	.word	0x00000008
        /*0290*/ 	.word	0x00000000
        /*0294*/ 	.short	0x010a
        /*0296*/ 	.byte	0x3f
	.zero		1


	//   ....[33]....
        /*0298*/ 	.word	0x0000bdc0
        /*029c*/ 	.word	0x00000009
        /*02a0*/ 	.word	0x00000000
        /*02a4*/ 	.short	0x010a
        /*02a6*/ 	.byte	0x3f
	.zero		1


	//   ....[34]....
        /*02a8*/ 	.word	0x0000be10
        /*02ac*/ 	.word	0x00000008
        /*02b0*/ 	.word	0x00000000
        /*02b4*/ 	.short	0x010a
        /*02b6*/ 	.byte	0x3f
	.zero		1


	//   ....[35]....
        /*02b8*/ 	.word	0x0000be60
        /*02bc*/ 	.word	0x0000000b
        /*02c0*/ 	.word	0x00000000
        /*02c4*/ 	.short	0x010a
        /*02c6*/ 	.byte	0x3f
	.zero		1


	//----- nvinfo : EIATTR_NUM_MBARRIERS
	.align		4
.L_35:
        /*02c8*/ 	.byte	0x03, 0x38
        /*02ca*/ 	.short	0x000e


	//----- nvinfo : EIATTR_EXIT_INSTR_OFFSETS
	.align		4
        /*02cc*/ 	.byte	0x04, 0x1c
        /*02ce*/ 	.short	(.L_37 - .L_36)


	//   ....[0]....
.L_36:
        /*02d0*/ 	.word	0x00000990


	//   ....[1]....
        /*02d4*/ 	.word	0x000011b0


	//   ....[2]....
        /*02d8*/ 	.word	0x0000a440


	//   ....[3]....
        /*02dc*/ 	.word	0x0000a9a0


	//   ....[4]....
        /*02e0*/ 	.word	0x0000bb20


	//----- nvinfo : EIATTR_MAX_THREADS
	.align		4
.L_37:
        /*02e4*/ 	.byte	0x04, 0x05
        /*02e6*/ 	.short	(.L_39 - .L_38)
.L_38:
        /*02e8*/ 	.word	0x00000180
        /*02ec*/ 	.word	0x00000001
        /*02f0*/ 	.word	0x00000001


	//----- nvinfo : EIATTR_CRS_STACK_SIZE
	.align		4
.L_39:
        /*02f4*/ 	.byte	0x04, 0x1e
        /*02f6*/ 	.short	(.L_41 - .L_40)
.L_40:
        /*02f8*/ 	.word	0x00000000


	//----- nvinfo : EIATTR_CBANK_PARAM_SIZE
	.align		4
.L_41:
        /*02fc*/ 	.byte	0x03, 0x19
        /*02fe*/ 	.short	0x0470


	//----- nvinfo : EIATTR_PARAM_CBANK
	.align		4
        /*0300*/ 	.byte	0x04, 0x0a
        /*0302*/ 	.short	(.L_43 - .L_42)
	.align		4
.L_42:
        /*0304*/ 	.word	index@(.nv.constant0._ZN7cutlass13device_kernelINS_4gemm6kernel13GemmUniversalIN4cute5tupleIJiiiiEEENS1_10collective13CollectiveMmaINS1_34MainloopSm90TmaGmmaWarpSpecializedILi6ENS5_IJNS4_1CILi2EEENSA_ILi1EEESC_EEENS1_35KernelTmaWarpSpecializedCooperativeEEENS5_IJNSA_ILi512EEENSA_ILi64EEESH_EEEaNS5_IJlSC_lEEEaSJ_NS4_8TiledMMAINS4_8MMA_AtomIJNS4_4SM904GMMA26MMA_64x64x32_S32S8S8_SS_TNEEEENS4_6LayoutISD_NS5_IJSC_NSA_ILi0EEESR_EEEEENS5_IJNS4_10UnderscoreESU_SU_EEEEENS4_13SM90_TMA_LOADENS4_14ComposedLayoutINS4_7SwizzleILi2ELi4ELi3EEENS4_18smem_ptr_flag_bitsILi8EEENSQ_INS5_IJNSA_ILi8EEESH_EEENS5_IJSH_SC_EEEEEEEvNS4_8identityENS4_23SM90_TMA_LOAD_MULTICASTES17_vS18_EENS_8epilogue10collective6detail29Sm90TmaWarpSpecializedAdapterINS1C_15DefaultEpilogueIaSJ_SJ_NS1B_6thread17LinearCombinationIaLi1EiiLNS1G_9ScaleType4KindE0ELNS_15FloatRoundStyleE2EaEENS1_15EpilogueDefaultEEEEEvvEEEEvNT_6ParamsE)
        /*0308*/ 	.short	0x0210
        /*030a*/ 	.short	0x0470


	//----- nvinfo : EIATTR_SW_WAR
	.align		4
.L_43:
        /*030c*/ 	.byte	0x04, 0x36
        /*030e*/ 	.short	(.L_45 - .L_44)
.L_44:
        /*0310*/ 	.word	0x00000008
.L_45:


//--------------------- .nv.callgraph             --------------------------
	.section	.nv.callgraph,"",@"SHT_CUDA_CALLGRAPH"
	.align	4
	.sectionentsize	8
	.align		4
        /*0000*/ 	.word	0x00000000
	.align		4
        /*0004*/ 	.word	0xffffffff
	.align		4
        /*0008*/ 	.word	index@(_ZN7cutlass13device_kernelINS_4gemm6kernel13GemmUniversalIN4cute5tupleIJiiiiEEENS1_10collective13CollectiveMmaINS1_34MainloopSm90TmaGmmaWarpSpecializedILi6ENS5_IJNS4_1CILi2EEENSA_ILi1EEESC_EEENS1_35KernelTmaWarpSpecializedCooperativeEEENS5_IJNSA_ILi512EEENSA_ILi64EEESH_EEEaNS5_IJlSC_lEEEaSJ_NS4_8TiledMMAINS4_8MMA_AtomIJNS4_4SM904GMMA26MMA_64x64x32_S32S8S8_SS_TNEEEENS4_6LayoutISD_NS5_IJSC_NSA_ILi0EEESR_EEEEENS5_IJNS4_10UnderscoreESU_SU_EEEEENS4_13SM90_TMA_LOADENS4_14ComposedLayoutINS4_7SwizzleILi2ELi4ELi3EEENS4_18smem_ptr_flag_bitsILi8EEENSQ_INS5_IJNSA_ILi8EEESH_EEENS5_IJSH_SC_EEEEEEEvNS4_8identityENS4_23SM90_TMA_LOAD_MULTICASTES17_vS18_EENS_8epilogue10collective6detail29Sm90TmaWarpSpecializedAdapterINS1C_15DefaultEpilogueIaSJ_SJ_NS1B_6thread17LinearCombinationIaLi1EiiLNS1G_9ScaleType4KindE0ELNS_15FloatRoundStyleE2EaEENS1_15EpilogueDefaultEEEEEvvEEEEvNT_6ParamsE)
	.align		4
        /*000c*/ 	.word	index@(__assertfail)
	.align		4
        /*0010*/ 	.word	0x00000000
	.align		4
        /*0014*/ 	.word	0xfffffffe
	.align		4
        /*0018*/ 	.word	0x00000000
	.align		4
        /*001c*/ 	.word	0xfffffffd
	.align		4
        /*0020*/ 	.word	0x00000000
	.align		4
        /*0024*/ 	.word	0xfffffffc


//--------------------- .nv.constant4             --------------------------
	.section	.nv.constant4,"a",@progbits
	.align	8
	.align		8
.nv.constant4:
        /*0000*/ 	.dword	__assertfail
	.align		8
        /*0008*/ 	.dword	__unnamed_1
	.align		8
        /*0010*/ 	.dword	_ZN40_INTERNAL_e857f83b_4_k_cu_f113817e_175434cuda3std3__45__cpo5beginE
	.align		8
        /*0018*/ 	.dword	_ZN40_INTERNAL_e857f83b_4_k_cu_f113817e_175434cuda3std3__45__cpo3endE
	.align		8
        /*0020*/ 	.dword	_ZN40_INTERNAL_e857f83b_4_k_cu_f113817e_175434cuda3std3__45__cpo6cbeginE
	.align		8
        /*0028*/ 	.dword	_ZN40_INTERNAL_e857f83b_4_k_cu_f113817e_175434cuda3std3__45__cpo4cendE
	.align		8
        /*0030*/ 	.dword	_ZN40_INTERNAL_e857f83b_4_k_cu_f113817e_175434cuda3std3__442_GLOBAL__N__e857f83b_4_k_cu_f113817e_175436ignoreE
	.align		8
        /*0038*/ 	.dword	_ZN40_INTERNAL_e857f83b_4_k_cu_f113817e_175434cuda3std3__419piecewise_constructE
	.align		8
        /*0040*/ 	.dword	_ZN40_INTERNAL_e857f83b_4_k_cu_f113817e_175434cuda3std3__48in_placeE
	.align		8
        /*0048*/ 	.dword	_ZN40_INTERNAL_e857f83b_4_k_cu_f113817e_175434cuda3std6ranges3__45__cpo4swapE
	.align		8
        /*0050*/ 	.dword	_ZN40_INTERNAL_e857f83b_4_k_cu_f113817e_175434cuda3std6ranges3__45__cpo9iter_moveE
	.align		8
        /*0058*/ 	.dword	_ZN40_INTERNAL_e857f83b_4_k_cu_f113817e_175434cute7productE
	.align		8
        /*0060*/ 	.dword	_ZN40_INTERNAL_e857f83b_4_k_cu_f113817e_175434cute1_E
	.align		8
        /*0068*/ 	.dword	$str$22
	.align		8
        /*0070*/ 	.dword	$str$23


//--------------------- .text._ZN7cutlass13device_kernelINS_4gemm6kernel13GemmUniversalIN4cute5tupleIJiiiiEEENS1_10collective13CollectiveMmaINS1_34MainloopSm90TmaGmmaWarpSpecializedILi6ENS5_IJNS4_1CILi2EEENSA_ILi1EEESC_EEENS1_35KernelTmaWarpSpecializedCooperativeEEENS5_IJNSA_ILi512EEENSA_ILi64EEESH_EEEaNS5_IJlSC_lEEEaSJ_NS4_8TiledMMAINS4_8MMA_AtomIJNS4_4SM904GMMA26MMA_64x64x32_S32S8S8_SS_TNEEEENS4_6LayoutISD_NS5_IJSC_NSA_ILi0EEESR_EEEEENS5_IJNS4_10UnderscoreESU_SU_EEEEENS4_13SM90_TMA_LOADENS4_14ComposedLayoutINS4_7SwizzleILi2ELi4ELi3EEENS4_18smem_ptr_flag_bitsILi8EEENSQ_INS5_IJNSA_ILi8EEESH_EEENS5_IJSH_SC_EEEEEEEvNS4_8identityENS4_23SM90_TMA_LOAD_MULTICASTES17_vS18_EENS_8epilogue10collective6detail29Sm90TmaWarpSpecializedAdapterINS1C_15DefaultEpilogueIaSJ_SJ_NS1B_6thread17LinearCombinationIaLi1EiiLNS1G_9ScaleType4KindE0ELNS_15FloatRoundStyleE2EaEENS1_15EpilogueDefaultEEEEEvvEEEEvNT_6ParamsE --------------------------
	.section	.text._ZN7cutlass13device_kernelINS_4gemm6kernel13GemmUniversalIN4cute5tupleIJiiiiEEENS1_10collective13CollectiveMmaINS1_34MainloopSm90TmaGmmaWarpSpecializedILi6ENS5_IJNS4_1CILi2EEENSA_ILi1EEESC_EEENS1_35KernelTmaWarpSpecializedCooperativeEEENS5_IJNSA_ILi512EEENSA_ILi64EEESH_EEEaNS5_IJlSC_lEEEaSJ_NS4_8TiledMMAINS4_8MMA_AtomIJNS4_4SM904GMMA26MMA_64x64x32_S32S8S8_SS_TNEEEENS4_6LayoutISD_NS5_IJSC_NSA_ILi0EEESR_EEEEENS5_IJNS4_10UnderscoreESU_SU_EEEEENS4_13SM90_TMA_LOADENS4_14ComposedLayoutINS4_7SwizzleILi2ELi4ELi3EEENS4_18smem_ptr_flag_bitsILi8EEENSQ_INS5_IJNSA_ILi8EEESH_EEENS5_IJSH_SC_EEEEEEEvNS4_8identityENS4_23SM90_TMA_LOAD_MULTICASTES17_vS18_EENS_8epilogue10collective6detail29Sm90TmaWarpSpecializedAdapterINS1C_15DefaultEpilogueIaSJ_SJ_NS1B_6thread17LinearCombinationIaLi1EiiLNS1G_9ScaleType4KindE0ELNS_15FloatRoundStyleE2EaEENS1_15EpilogueDefaultEEEEEvvEEEEvNT_6ParamsE,"ax",@progbits
	.align	128
.text._ZN7cutlass13device_kernelINS_4gemm6kernel13GemmUniversalIN4cute5tupleIJiiiiEEENS1_10collective13CollectiveMmaINS1_34MainloopSm90TmaGmmaWarpSpecializedILi6ENS5_IJNS4_1CILi2EEENSA_ILi1EEESC_EEENS1_35KernelTmaWarpSpecializedCooperativeEEENS5_IJNSA_ILi512EEENSA_ILi64EEESH_EEEaNS5_IJlSC_lEEEaSJ_NS4_8TiledMMAINS4_8MMA_AtomIJNS4_4SM904GMMA26MMA_64x64x32_S32S8S8_SS_TNEEEENS4_6LayoutISD_NS5_IJSC_NSA_ILi0EEESR_EEEEENS5_IJNS4_10UnderscoreESU_SU_EEEEENS4_13SM90_TMA_LOADENS4_14ComposedLayoutINS4_7SwizzleILi2ELi4ELi3EEENS4_18smem_ptr_flag_bitsILi8EEENSQ_INS5_IJNSA_ILi8EEESH_EEENS5_IJSH_SC_EEEEEEEvNS4_8identityENS4_23SM90_TMA_LOAD_MULTICASTES17_vS18_EENS_8epilogue10collective6detail29Sm90TmaWarpSpecializedAdapterINS1C_15DefaultEpilogueIaSJ_SJ_NS1B_6thread17LinearCombinationIaLi1EiiLNS1G_9ScaleType4KindE0ELNS_15FloatRoundStyleE2EaEENS1_15EpilogueDefaultEEEEEvvEEEEvNT_6ParamsE:
        .type           _ZN7cutlass13device_kernelINS_4gemm6kernel13GemmUniversalIN4cute5tupleIJiiiiEEENS1_10collective13CollectiveMmaINS1_34MainloopSm90TmaGmmaWarpSpecializedILi6ENS5_IJNS4_1CILi2EEENSA_ILi1EEESC_EEENS1_35KernelTmaWarpSpecializedCooperativeEEENS5_IJNSA_ILi512EEENSA_ILi64EEESH_EEEaNS5_IJlSC_lEEEaSJ_NS4_8TiledMMAINS4_8MMA_AtomIJNS4_4SM904GMMA26MMA_64x64x32_S32S8S8_SS_TNEEEENS4_6LayoutISD_NS5_IJSC_NSA_ILi0EEESR_EEEEENS5_IJNS4_10UnderscoreESU_SU_EEEEENS4_13SM90_TMA_LOADENS4_14ComposedLayoutINS4_7SwizzleILi2ELi4ELi3EEENS4_18smem_ptr_flag_bitsILi8EEENSQ_INS5_IJNSA_ILi8EEESH_EEENS5_IJSH_SC_EEEEEEEvNS4_8identityENS4_23SM90_TMA_LOAD_MULTICASTES17_vS18_EENS_8epilogue10collective6detail29Sm90TmaWarpSpecializedAdapterINS1C_15DefaultEpilogueIaSJ_SJ_NS1B_6thread17LinearCombinationIaLi1EiiLNS1G_9ScaleType4KindE0ELNS_15FloatRoundStyleE2EaEENS1_15EpilogueDefaultEEEEEvvEEEEvNT_6ParamsE,@function
        .size           _ZN7cutlass13device_kernelINS_4gemm6kernel13GemmUniversalIN4cute5tupleIJiiiiEEENS1_10collective13CollectiveMmaINS1_34MainloopSm90TmaGmmaWarpSpecializedILi6ENS5_IJNS4_1CILi2EEENSA_ILi1EEESC_EEENS1_35KernelTmaWarpSpecializedCooperativeEEENS5_IJNSA_ILi512EEENSA_ILi64EEESH_EEEaNS5_IJlSC_lEEEaSJ_NS4_8TiledMMAINS4_8MMA_AtomIJNS4_4SM904GMMA26MMA_64x64x32_S32S8S8_SS_TNEEEENS4_6LayoutISD_NS5_IJSC_NSA_ILi0EEESR_EEEEENS5_IJNS4_10UnderscoreESU_SU_EEEEENS4_13SM90_TMA_LOADENS4_14ComposedLayoutINS4_7SwizzleILi2ELi4ELi3EEENS4_18smem_ptr_flag_bitsILi8EEENSQ_INS5_IJNSA_ILi8EEESH_EEENS5_IJSH_SC_EEEEEEEvNS4_8identityENS4_23SM90_TMA_LOAD_MULTICASTES17_vS18_EENS_8epilogue10collective6detail29Sm90TmaWarpSpecializedAdapterINS1C_15DefaultEpilogueIaSJ_SJ_NS1B_6thread17LinearCombinationIaLi1EiiLNS1G_9ScaleType4KindE0ELNS_15FloatRoundStyleE2EaEENS1_15EpilogueDefaultEEEEEvvEEEEvNT_6ParamsE,(.L_x_167 - _ZN7cutlass13device_kernelINS_4gemm6kernel13GemmUniversalIN4cute5tupleIJiiiiEEENS1_10collective13CollectiveMmaINS1_34MainloopSm90TmaGmmaWarpSpecializedILi6ENS5_IJNS4_1CILi2EEENSA_ILi1EEESC_EEENS1_35KernelTmaWarpSpecializedCooperativeEEENS5_IJNSA_ILi512EEENSA_ILi64EEESH_EEEaNS5_IJlSC_lEEEaSJ_NS4_8TiledMMAINS4_8MMA_AtomIJNS4_4SM904GMMA26MMA_64x64x32_S32S8S8_SS_TNEEEENS4_6LayoutISD_NS5_IJSC_NSA_ILi0EEESR_EEEEENS5_IJNS4_10UnderscoreESU_SU_EEEEENS4_13SM90_TMA_LOADENS4_14ComposedLayoutINS4_7SwizzleILi2ELi4ELi3EEENS4_18smem_ptr_flag_bitsILi8EEENSQ_INS5_IJNSA_ILi8EEESH_EEENS5_IJSH_SC_EEEEEEEvNS4_8identityENS4_23SM90_TMA_LOAD_MULTICASTES17_vS18_EENS_8epilogue10collective6detail29Sm90TmaWarpSpecializedAdapterINS1C_15DefaultEpilogueIaSJ_SJ_NS1B_6thread17LinearCombinationIaLi1EiiLNS1G_9ScaleType4KindE0ELNS_15FloatRoundStyleE2EaEENS1_15EpilogueDefaultEEEEEvvEEEEvNT_6ParamsE)
        .other          _ZN7cutlass13device_kernelINS_4gemm6kernel13GemmUniversalIN4cute5tupleIJiiiiEEENS1_10collective13CollectiveMmaINS1_34MainloopSm90TmaGmmaWarpSpecializedILi6ENS5_IJNS4_1CILi2EEENSA_ILi1EEESC_EEENS1_35KernelTmaWarpSpecializedCooperativeEEENS5_IJNSA_ILi512EEENSA_ILi64EEESH_EEEaNS5_IJlSC_lEEEaSJ_NS4_8TiledMMAINS4_8MMA_AtomIJNS4_4SM904GMMA26MMA_64x64x32_S32S8S8_SS_TNEEEENS4_6LayoutISD_NS5_IJSC_NSA_ILi0EEESR_EEEEENS5_IJNS4_10UnderscoreESU_SU_EEEEENS4_13SM90_TMA_LOADENS4_14ComposedLayoutINS4_7SwizzleILi2ELi4ELi3EEENS4_18smem_ptr_flag_bitsILi8EEENSQ_INS5_IJNSA_ILi8EEESH_EEENS5_IJSH_SC_EEEEEEEvNS4_8identityENS4_23SM90_TMA_LOAD_MULTICASTES17_vS18_EENS_8epilogue10collective6detail29Sm90TmaWarpSpecializedAdapterINS1C_15DefaultEpilogueIaSJ_SJ_NS1B_6thread17LinearCombinationIaLi1EiiLNS1G_9ScaleType4KindE0ELNS_15FloatRoundStyleE2EaEENS1_15EpilogueDefaultEEEEEvvEEEEvNT_6ParamsE,@"STO_CUDA_ENTRY STV_DEFAULT"
_ZN7cutlass13device_kernelINS_4gemm6kernel13GemmUniversalIN4cute5tupleIJiiiiEEENS1_10collective13CollectiveMmaINS1_34MainloopSm90TmaGmmaWarpSpecializedILi6ENS5_IJNS4_1CILi2EEENSA_ILi1EEESC_EEENS1_35KernelTmaWarpSpecializedCooperativeEEENS5_IJNSA_ILi512EEENSA_ILi64EEESH_EEEaNS5_IJlSC_lEEEaSJ_NS4_8TiledMMAINS4_8MMA_AtomIJNS4_4SM904GMMA26MMA_64x64x32_S32S8S8_SS_TNEEEENS4_6LayoutISD_NS5_IJSC_NSA_ILi0EEESR_EEEEENS5_IJNS4_10UnderscoreESU_SU_EEEEENS4_13SM90_TMA_LOADENS4_14ComposedLayoutINS4_7SwizzleILi2ELi4ELi3EEENS4_18smem_ptr_flag_bitsILi8EEENSQ_INS5_IJNSA_ILi8EEESH_EEENS5_IJSH_SC_EEEEEEEvNS4_8identityENS4_23SM90_TMA_LOAD_MULTICASTES17_vS18_EENS_8epilogue10collective6detail29Sm90TmaWarpSpecializedAdapterINS1C_15DefaultEpilogueIaSJ_SJ_NS1B_6thread17LinearCombinationIaLi1EiiLNS1G_9ScaleType4KindE0ELNS_15FloatRoundStyleE2EaEENS1_15EpilogueDefaultEEEEEvvEEEEvNT_6ParamsE:
[----:B------:R-:W0:Y:S01]  /*0000*/  LDC R1, c[0x0][0x28] ;  /* 0x00000a00ff017b82 */ /* 0x000e220000000800 */
[----:B------:R-:W1:Y:S01]  /*0010*/  S2R R18, SR_TID.X ;  /* 0x0000000000127919 */ /* 0x000e620000002100 */
[----:B------:R-:W-:Y:S01]  /*0020*/  ELECT P0, URZ, PT ;  /* 0x00000000003f782f */ /* 0x000fe20003800000 */
[----:B------:R-:W-:Y:S01]  /*0030*/  BSSY B0, `(.L_x_0) ;  /* 0x000000f000007945 */ /* 0x000fe20003800000 */
[--C-:B-1----:R-:W-:Y:S02]  /*0040*/  SHF.R.U32.HI R0, RZ, 0x5, R18.reuse ;  /* 0x00000005ff007819 */ /* 0x102fe40000011612 */
[----:B------:R-:W-:-:S03]  /*0050*/  SHF.R.U32.HI R3, RZ, 0x7, R18 ;  /* 0x00000007ff037819 */ /* 0x000fc60000011612 */
[----:B------:R-:W1:Y:S04]  /*0060*/  SHFL.IDX PT, R2, R0, RZ, 0x1f ;  /* 0x00001fff00027589 */ /* 0x000e6800000e0000 */
[----:B------:R2:W3:Y:S01]  /*0070*/  SHFL.IDX PT, R5, R3, RZ, 0x1f ;  /* 0x00001fff03057589 */ /* 0x0004e200000e0000 */
[----:B-1----:R-:W-:-:S13]  /*0080*/  ISETP.NE.OR P0, PT, R2, RZ, !P0 ;  /* 0x000000ff0200720c */ /* 0x002fda0004705670 */
[----:B0-23--:R-:W-:Y:S05]  /*0090*/  @P0 BRA `(.L_x_1) ;  /* 0x0000000000200947 */ /* 0x00dfea0003800000 */
[----:B------:R-:W-:Y:S02]  /*00a0*/  ULDC.64 UR4, c[0x0][0x198] ;  /* 0x0000660000047ab9 */ /* 0x000fe40000000a00 */
[----:B------:R-:W-:Y:S02]  /*00b0*/  UIADD3 UR6, UP0, UR4, 0xf0, URZ ;  /* 0x000000f004067890 */ /* 0x000fe4000ff1e03f */
[----:B------:R-:W-:Y:S02]  /*00c0*/  UIADD3 UR4, UP1, UR4, 0x1f0, URZ ;  /* 0x000001f004047890 */ /* 0x000fe4000ff3e03f */
[----:B------:R-:W-:Y:S02]  /*00d0*/  UIADD3.X UR7, URZ, UR5, URZ, UP0, !UPT ;  /* 0x000000053f077290 */ /* 0x000fe400087fe43f */
[----:B------:R-:W-:-:S07]  /*00e0*/  UIADD3.X UR5, URZ, UR5, URZ, UP1, !UPT ;  /* 0x000000053f057290 */ /* 0x000fce0008ffe43f */
[----:B------:R0:W-:Y:S02]  /*00f0*/  UTMACCTL.PF [UR6] ;  /* 0x00000000060079b9 */ /* 0x0001e40008040000 */
[----:B------:R0:W-:Y:S02]  /*0100*/  UTMACCTL.PF [UR4] ;  /* 0x00000000040079b9 */ /* 0x0001e40008040000 */
[----:B0-----:R-:W-:Y:S01]  /*0110*/  NOP ;  /* 0x0000000000007918 */ /* 0x001fe20000000000 */
.L_x_1:
[----:B------:R-:W-:Y:S05]  /*0120*/  BSYNC B0 ;  /* 0x0000000000007941 */ /* 0x000fea0003800000 */
.L_x_0:
[----:B------:R-:W0:Y:S02]  /*0130*/  SHFL.IDX PT, R3, R0, RZ, 0x1f ;  /* 0x00001fff00037589 */ /* 0x000e2400000e0000 */
[----:B0-----:R-:W-:-:S13]  /*0140*/  ISETP.NE.AND P0, PT, R3, RZ, PT ;  /* 0x000000ff0300720c */ /* 0x001fda0003f05270 */
[----:B------:R-:W-:Y:S05]  /*0150*/  @P0 BRA `(.L_x_2) ;  /* 0x0000000000680947 */ /* 0x000fea0003800000 */
[----:B------:R-:W0:Y:S01]  /*0160*/  S2UR UR8, SR_CgaCtaId ;  /* 0x00000000000879c3 */ /* 0x000e220000008800 */
[----:B------:R-:W-:Y:S01]  /*0170*/  UMOV UR4, 0x400 ;  /* 0x0000040000047882 */ /* 0x000fe20000000000 */
[----:B------:R-:W-:Y:S01]  /*0180*/  UMOV UR5, 0x1 ;  /* 0x0000000100057882 */ /* 0x000fe20000000000 */
[----:B------:R-:W-:Y:S01]  /*0190*/  UMOV UR6, 0x4 ;  /* 0x0000000400067882 */ /* 0x000fe20000000000 */
[----:B------:R-:W-:Y:S01]  /*01a0*/  ELECT P0, URZ, PT ;  /* 0x00000000003f782f */ /* 0x000fe20003800000 */
[----:B------:R-:W-:-:S04]  /*01b0*/  UIADD3 UR6, -UR6, 0x100000, URZ ;  /* 0x0010000006067890 */ /* 0x000fc8000fffe13f */
[----:B------:R-:W-:Y:S02]  /*01c0*/  USHF.L.U32 UR7, UR6, 0xb, URZ ;  /* 0x0000000b06077899 */ /* 0x000fe4000800063f */
[----:B------:R-:W-:Y:S02]  /*01d0*/  USHF.L.U32 UR6, UR6, 0x1, URZ ;  /* 0x0000000106067899 */ /* 0x000fe4000800063f */
[----:B0-----:R-:W-:Y:S02]  /*01e0*/  ULEA UR8, UR8, UR4, 0x18 ;  /* 0x0000000408087291 */ /* 0x001fe4000f8ec03f */
[----:B------:R-:W-:-:S04]  /*01f0*/  UIADD3 UR4, -UR5, 0x100000, URZ ;  /* 0x0010000005047890 */ /* 0x000fc8000fffe13f */
[----:B------:R-:W-:Y:S02]  /*0200*/  USHF.L.U32 UR5, UR4, 0xb, URZ ;  /* 0x0000000b04057899 */ /* 0x000fe4000800063f */
[----:B------:R-:W-:Y:S01]  /*0210*/  USHF.L.U32 UR4, UR4, 0x1, URZ ;  /* 0x0000000104047899 */ /* 0x000fe2000800063f */
[----:B------:R-:W0:Y:S11]  /*0220*/  FENCE.VIEW.ASYNC.S ;  /* 0x00000000000073c6 */ /* 0x000e360000000000 */
[----:B0-----:R0:W1:Y:S01]  /*0230*/  SYNCS.EXCH.64 URZ, [UR8], UR4 ;  /* 0x00000004083f75b2 */ /* 0x0010620008000100 */
[----:B------:R0:W2:Y:S01]  /*0240*/  SYNCS.EXCH.64 URZ, [UR8+0x30], UR6 ;  /* 0x00003006083f75b2 */ /* 0x0000a20008000100 */
[----:B------:R0:W3:Y:S01]  /*0250*/  SYNCS.EXCH.64 URZ, [UR8+0x8], UR4 ;  /* 0x00000804083f75b2 */ /* 0x0000e20008000100 */
[----:B------:R0:W4:Y:S01]  /*0260*/  SYNCS.EXCH.64 URZ, [UR8+0x38], UR6 ;  /* 0x00003806083f75b2 */ /* 0x0001220008000100 */
[----:B------:R0:W0:Y:S01]  /*0270*/  SYNCS.EXCH.64 URZ, [UR8+0x10], UR4 ;  /* 0x00001004083f75b2 */ /* 0x0000220008000100 */
[----:B------:R0:W0:Y:S01]  /*0280*/  SYNCS.EXCH.64 URZ, [UR8+0x40], UR6 ;  /* 0x00004006083f75b2 */ /* 0x0000220008000100 */
[----:B------:R0:W0:Y:S01]  /*0290*/  SYNCS.EXCH.64 URZ, [UR8+0x18], UR4 ;  /* 0x00001804083f75b2 */ /* 0x0000220008000100 */
[----:B------:R0:W0:Y:S01]  /*02a0*/  SYNCS.EXCH.64 URZ, [UR8+0x48], UR6 ;  /* 0x00004806083f75b2 */ /* 0x0000220008000100 */
[----:B------:R0:W0:Y:S01]  /*02b0*/  SYNCS.EXCH.64 URZ, [UR8+0x20], UR4 ;  /* 0x00002004083f75b2 */ /* 0x0000220008000100 */
[----:B------:R0:W0:Y:S01]  /*02c0*/  SYNCS.EXCH.64 URZ, [UR8+0x50], UR6 ;  /* 0x00005006083f75b2 */ /* 0x0000220008000100 */
[----:B------:R0:W0:Y:S01]  /*02d0*/  SYNCS.EXCH.64 URZ, [UR8+0x28], UR4 ;  /* 0x00002804083f75b2 */ /* 0x0000220008000100 */
[----:B------:R0:W0:Y:S01]  /*02e0*/  SYNCS.EXCH.64 URZ, [UR8+0x58], UR6 ;  /* 0x00005806083f75b2 */ /* 0x0000220008000100 */
[----:B------:R-:W-:Y:S01]  /*02f0*/  NOP ;  /* 0x0000000000007918 */ /* 0x000fe20000000000 */
.L_x_2:
[----:B------:R-:W-:Y:S01]  /*0300*/  SHF.R.S32.HI R7, RZ, 0x1f, R18 ;  /* 0x0000001fff077819 */ /* 0x000fe20000011412 */
[----:B------:R-:W5:Y:S01]  /*0310*/  SHFL.IDX PT, R0, R0, RZ, 0x1f ;  /* 0x00001fff00007589 */ /* 0x000f6200000e0000 */
[----:B0-----:R-:W0:Y:S01]  /*0320*/  S2UR UR8, SR_CTAID.X ;  /* 0x00000000000879c3 */ /* 0x001e220000002500 */
[----:B------:R-:W-:Y:S02]  /*0330*/  ELECT P0, URZ, PT ;  /* 0x00000000003f782f */ /* 0x000fe40003800000 */
[----:B------:R-:W-:Y:S01]  /*0340*/  LEA.HI R7, R7, R18, RZ, 0x7 ;  /* 0x0000001207077211 */ /* 0x000fe200078f38ff */
[----:B------:R-:W1:Y:S01]  /*0350*/  S2R R4, SR_CTAID.Y ;  /* 0x0000000000047919 */ /* 0x000e620000002600 */
[----:B------:R-:W-:Y:S01]  /*0360*/  SHF.R.S32.HI R8, RZ, 0x1f, R3 ;  /* 0x0000001fff087819 */ /* 0x000fe20000011403 */
[----:B------:R-:W-:Y:S01]  /*0370*/  ULDC UR4, c[0x0][0x150] ;  /* 0x0000540000047ab9 */ /* 0x000fe20000000800 */
[----:B------:R-:W-:Y:S01]  /*0380*/  LOP3.LUT R7, R7, 0xffffff80, RZ, 0xc0, !PT ;  /* 0xffffff8007077812 */ /* 0x000fe200078ec0ff */
[----:B------:R-:W-:Y:S01]  /*0390*/  NOP ;  /* 0x0000000000007918 */ /* 0x000fe20000000000 */
[----:B------:R-:W-:Y:S01]  /*03a0*/  LEA.HI R8, R8, R3, RZ, 0x2 ;  /* 0x0000000308087211 */ /* 0x000fe200078f10ff */
[----:B------:R-:W2:Y:S01]  /*03b0*/  LDC R10, c[0x0][0x144] ;  /* 0x00005100ff0a7b82 */ /* 0x000ea20000000800 */
[----:B------:R-:W-:Y:S01]  /*03c0*/  NOP ;  /* 0x0000000000007918 */ /* 0x000fe20000000000 */
[----:B------:R-:W-:Y:S01]  /*03d0*/  IMAD.IADD R6, R18, 0x1, -R7 ;  /* 0x0000000112067824 */ /* 0x000fe200078e0a07 */
[----:B------:R-:W-:-:S02]  /*03e0*/  LOP3.LUT R8, R8, 0x3ffffffc, RZ, 0xc0, !PT ;  /* 0x3ffffffc08087812 */ /* 0x000fc400078ec0ff */
[----:B------:R-:W-:Y:S02]  /*03f0*/  MOV R153, 0x1 ;  /* 0x0000000100997802 */ /* 0x000fe40000000f00 */
[----:B------:R-:W-:Y:S01]  /*0400*/  SHF.R.S32.HI R7, RZ, 0x1f, R6 ;  /* 0x0000001fff077819 */ /* 0x000fe20000011406 */
[----:B------:R-:W-:Y:S01]  /*0410*/  IMAD.IADD R8, R3, 0x1, -R8 ;  /* 0x0000000103087824 */ /* 0x000fe200078e0a08 */
[----:B------:R-:W3:Y:S01]  /*0420*/  LDC R13, c[0x0][0x140] ;  /* 0x00005000ff0d7b82 */ /* 0x000ee20000000800 */
[----:B------:R-:W-:Y:S02]  /*0430*/  ISETP.NE.AND P3, PT, R5, RZ, PT ;  /* 0x000000ff0500720c */ /* 0x000fe40003f65270 */
[----:B------:R-:W-:Y:S02]  /*0440*/  LEA.HI R7, R7, R6, RZ, 0x3 ;  /* 0x0000000607077211 */ /* 0x000fe400078f18ff */
[----:B-----5:R-:W-:Y:S02]  /*0450*/  ISETP.NE.OR P0, PT, R0, RZ, !P0 ;  /* 0x000000ff0000720c */ /* 0x020fe40004705670 */
[----:B------:R-:W-:-:S02]  /*0460*/  SHF.R.S32.HI R0, RZ, 0x3, R7 ;  /* 0x00000003ff007819 */ /* 0x000fc40000011407 */
[----:B------:R-:W-:Y:S02]  /*0470*/  SHF.R.S32.HI R7, RZ, 0x1f, R7 ;  /* 0x0000001fff077819 */ /* 0x000fe40000011407 */
[----:B0-----:R-:W-:Y:S02]  /*0480*/  I2FP.F32.U32 R9, UR8 ;  /* 0x0000000800097c45 */ /* 0x001fe40008201000 */
[----:B------:R-:W-:-:S03]  /*0490*/  LEA.HI R7, R7, R0, RZ, 0x2 ;  /* 0x0000000007077211 */ /* 0x000fc600078f10ff */
[----:B------:R-:W-:Y:S01]  /*04a0*/  FMUL R9, R9, UR4 ;  /* 0x0000000409097c20 */ /* 0x000fe20008400000 */
[----:B------:R-:W-:Y:S01]  /*04b0*/  LOP3.LUT R7, R7, 0xfffffffc, RZ, 0xc0, !PT ;  /* 0xfffffffc07077812 */ /* 0x000fe200078ec0ff */
[----:B------:R-:W-:Y:S01]  /*04c0*/  VOTEU.ALL UP0, P0 ;  /* 0x00000000003f7886 */ /* 0x000fe20000000000 */
[----:B-1----:R-:W-:Y:S01]  /*04d0*/  I2FP.F32.U32 R3, R4 ;  /* 0x0000000400037245 */ /* 0x002fe20000201000 */
[----:B------:R-:W-:Y:S01]  /*04e0*/  ULDC UR4, c[0x0][0x154] ;  /* 0x0000550000047ab9 */ /* 0x000fe20000000800 */
[----:B------:R-:W-:Y:S01]  /*04f0*/  VOTEU.ALL UP1, P0 ;  /* 0x00000000003f7886 */ /* 0x000fe20000020000 */
[----:B------:R-:W0:Y:S01]  /*0500*/  F2I.U32.TRUNC.NTZ R9, R9 ;  /* 0x0000000900097305 */ /* 0x000e22000020f000 */
[----:B------:R-:W-:Y:S01]  /*0510*/  IMAD.IADD R7, R0, 0x1, -R7 ;  /* 0x0000000100077824 */ /* 0x000fe200078e0a07 */
[----:B------:R-:W1:Y:S01]  /*0520*/  @!UP0 S2UR UR7, SR_CgaCtaId ;  /* 0x00000000000789c3 */ /* 0x000e620000008800 */
[----:B------:R-:W-:Y:S01]  /*0530*/  FMUL R12, R3, UR4 ;  /* 0x00000004030c7c20 */ /* 0x000fe20008400000 */
[----:B------:R-:W-:Y:S01]  /*0540*/  UMOV UR4, 0x20 ;  /* 0x0000002000047882 */ /* 0x000fe20000000000 */
[----:B------:R-:W-:Y:S01]  /*0550*/  IMAD R8, R8, 0x4, R7 ;  /* 0x0000000408087824 */ /* 0x000fe200078e0207 */
[----:B------:R-:W-:Y:S01]  /*0560*/  @!UP0 UMOV UR6, 0x400 ;  /* 0x0000040000068882 */ /* 0x000fe20000000000 */
[----:B------:R-:W-:-:S04]  /*0570*/  @!UP0 UIADD3 UR4, -UR4, 0x100000, URZ ;  /* 0x0010000004048890 */ /* 0x000fc8000fffe13f */
[----:B------:R-:W-:Y:S02]  /*0580*/  @!UP0 USHF.L.U32 UR5, UR4, 0xb, URZ ;  /* 0x0000000b04058899 */ /* 0x000fe4000800063f */
[----:B------:R-:W-:Y:S01]  /*0590*/  @!UP0 USHF.L.U32 UR4, UR4, 0x1, URZ ;  /* 0x0000000104048899 */ /* 0x000fe2000800063f */
[----:B---3--:R-:W-:Y:S01]  /*05a0*/  ISETP.EQ.U32.AND P2, PT, R13, 0x1, PT ;  /* 0x000000010d00780c */ /* 0x008fe20003f42070 */
[----:B------:R-:W3:Y:S01]  /*05b0*/  F2I.U32.TRUNC.NTZ R12, R12 ;  /* 0x0000000c000c7305 */ /* 0x000ee2000020f000 */
[----:B------:R-:W-:Y:S01]  /*05c0*/  LEA.HI R0, R8, R8, RZ, 0x1 ;  /* 0x0000000808007211 */ /* 0x000fe200078f08ff */
[----:B------:R-:W5:Y:S03]  /*05d0*/  LDC R7, c[0x0][0x148] ;  /* 0x00005200ff077b82 */ /* 0x000f660000000800 */
[----:B------:R-:W-:Y:S01]  /*05e0*/  LOP3.LUT R11, R0, 0xfffffffe, RZ, 0xc0, !PT ;  /* 0xfffffffe000b7812 */ /* 0x000fe200078ec0ff */
[----:B0-----:R-:W-:Y:S01]  /*05f0*/  IMAD.MOV R15, RZ, RZ, -R9 ;  /* 0x000000ffff0f7224 */ /* 0x001fe200078e0a09 */
[----:B------:R-:W-:-:S03]  /*0600*/  SHF.R.S32.HI R9, RZ, 0x1f, R2 ;  /* 0x0000001fff097819 */ /* 0x000fc60000011402 */
[----:B--2---:R-:W-:Y:S01]  /*0610*/  IMAD R3, R10, R15, UR8 ;  /* 0x000000080a037e24 */ /* 0x004fe2000f8e020f */
[----:B------:R-:W-:Y:S01]  /*0620*/  LEA.HI R9, R9, R2, RZ, 0x2 ;  /* 0x0000000209097211 */ /* 0x000fe200078f10ff */
[C---:B------:R-:W-:Y:S02]  /*0630*/  IMAD.IADD R0, R8.reuse, 0x1, -R11 ;  /* 0x0000000108007824 */ /* 0x040fe400078e0a0b */
[----:B------:R-:W-:Y:S01]  /*0640*/  IMAD.SHL.U32 R11, R8, 0x4, RZ ;  /* 0x00000004080b7824 */ /* 0x000fe200078e00ff */
[----:B------:R-:W-:Y:S01]  /*0650*/  LOP3.LUT R9, R9, 0xfffffffc, RZ, 0xc0, !PT ;  /* 0xfffffffc09097812 */ /* 0x000fe200078ec0ff */
[----:B---3--:R-:W-:Y:S01]  /*0660*/  IMAD.MOV R24, RZ, RZ, -R12 ;  /* 0x000000ffff187224 */ /* 0x008fe200078e0a0c */
[----:B------:R-:W-:Y:S01]  /*0670*/  ISETP.NE.AND P4, PT, R0, R3, PT ;  /* 0x000000030000720c */ /* 0x000fe20003f85270 */
[----:B-1----:R-:W-:Y:S01]  /*0680*/  @!UP0 ULEA UR6, UR7, UR6, 0x18 ;  /* 0x0000000607068291 */ /* 0x002fe2000f8ec03f */
[----:B------:R-:W-:Y:S01]  /*0690*/  LOP3.LUT R154, R8, 0xc, R11, 0x78, !PT ;  /* 0x0000000c089a7812 */ /* 0x000fe200078e780b */
[----:B------:R-:W-:Y:S01]  /*06a0*/  IMAD.IADD R0, R2, 0x1, -R9 ;  /* 0x0000000102007824 */ /* 0x000fe200078e0a09 */
[----:B------:R-:W-:Y:S01]  /*06b0*/  VOTEU.ALL UP0, P0 ;  /* 0x00000000003f7886 */ /* 0x000fe20000000000 */
[----:B------:R-:W-:Y:S01]  /*06c0*/  LOP3.LUT P0, RZ, R6, 0x7, RZ, 0xc0, !PT ;  /* 0x0000000706ff7812 */ /* 0x000fe2000780c0ff */
[----:B------:R-:W-:-:S02]  /*06d0*/  VIADD R6, R5, 0xffffffff ;  /* 0xffffffff05067836 */ /* 0x000fc40000000000 */
[----:B------:R-:W-:Y:S01]  /*06e0*/  ISETP.NE.AND P1, PT, R0, 0x3, PT ;  /* 0x000000030000780c */ /* 0x000fe20003f25270 */
[----:B-----5:R-:W-:Y:S01]  /*06f0*/  IMAD R9, R7, R24, R4 ;  /* 0x0000001807097224 */ /* 0x020fe200078e0204 */
[----:B------:R-:W-:Y:S02]  /*0700*/  ISETP.LT.U32.AND P0, PT, R154, 0x2, !P0 ;  /* 0x000000029a00780c */ /* 0x000fe40004701070 */
[----:B------:R-:W-:Y:S01]  /*0710*/  ISETP.EQ.OR P1, PT, R0, RZ, !P1 ;  /* 0x000000ff0000720c */ /* 0x000fe20004f22670 */
[----:B------:R-:W0:Y:S02]  /*0720*/  FENCE.VIEW.ASYNC.S ;  /* 0x00000000000073c6 */ /* 0x000e240000000000 */
[----:B0-----:R0:W1:Y:S01]  /*0730*/  @!UP0 SYNCS.EXCH.64 URZ, [UR6+0x70], UR4 ;  /* 0x00007004063f85b2 */ /* 0x0010620008000100 */
[----:B------:R-:W-:Y:S02]  /*0740*/  @P4 LEA.HI R2, R154, R154, RZ, 0x1 ;  /* 0x0000009a9a024211 */ /* 0x000fe400078f08ff */
[----:B------:R-:W-:-:S02]  /*0750*/  ISETP.EQ.AND P1, PT, R5, RZ, P1 ;  /* 0x000000ff0500720c */ /* 0x000fc40000f22270 */
[----:B------:R-:W-:Y:S02]  /*0760*/  @P4 SHF.R.S32.HI R2, RZ, 0x1, R2 ;  /* 0x00000001ff024819 */ /* 0x000fe40000011402 */
[----:B------:R-:W-:Y:S02]  /*0770*/  ISETP.GE.U32.AND P6, PT, R6, 0x2, PT ;  /* 0x000000020600780c */ /* 0x000fe40003fc6070 */
[----:B------:R-:W-:Y:S02]  /*0780*/  @P4 ISETP.NE.AND P5, PT, R2, R9, PT ;  /* 0x000000090200420c */ /* 0x000fe40003fa5270 */
[----:B------:R-:W-:Y:S02]  /*0790*/  SEL R2, RZ, 0x1, !P0 ;  /* 0x00000001ff027807 */ /* 0x000fe40004000000 */
[----:B------:R-:W-:Y:S02]  /*07a0*/  @P4 SEL R153, RZ, 0x1, P5 ;  /* 0x00000001ff994807 */ /* 0x000fe40002800000 */
[----:B------:R-:W-:Y:S01]  /*07b0*/  SEL R19, RZ, 0x1, !P1 ;  /* 0x00000001ff137807 */ /* 0x000fe20004800000 */
[----:B------:R0:W2:Y:S01]  /*07c0*/  @!UP1 SYNCS.EXCH.64 URZ, [UR6+0x78], UR4 ;  /* 0x00007804063f95b2 */ /* 0x0000a20008000100 */
[----:B------:R-:W-:Y:S01]  /*07d0*/  LOP3.LUT R153, R153, R2, RZ, 0xc0, !PT ;  /* 0x0000000299997212 */ /* 0x000fe200078ec0ff */
[----:B------:R-:W-:Y:S01]  /*07e0*/  NOP ;  /* 0x0000000000007918 */ /* 0x000fe20000000000 */
[----:B------:R-:W-:Y:S01]  /*07f0*/  SEL R19, R19, 0x2, P6 ;  /* 0x0000000213137807 */ /* 0x000fe20003000000 */
[----:B------:R-:W-:Y:S06]  /*0800*/  @!P2 BRA `(.L_x_3) ;  /* 0x000000000008a947 */ /* 0x000fec0003800000 */
[----:B-12-4-:R-:W-:Y:S01]  /*0810*/  UCGABAR_ARV ;  /* 0x00000000000079c7 */ /* 0x016fe20008000000 */
[----:B------:R-:W-:Y:S05]  /*0820*/  BRA `(.L_x_4) ;  /* 0x0000000000047947 */ /* 0x000fea0003800000 */
.L_x_3:
[----:B-12-4-:R-:W-:Y:S01]  /*0830*/  NOP ;  /* 0x0000000000007918 */ /* 0x016fe20000000000 */
.L_x_4:
[----:B------:R-:W1:Y:S01]  /*0840*/  LDC R2, c[0x0][0x65c] ;  /* 0x00019700ff027b82 */ /* 0x000e620000000800 */
[----:B------:R-:W-:Y:S02]  /*0850*/  IMAD.U32 R8, RZ, RZ, UR8 ;  /* 0x00000008ff087e24 */ /* 0x000fe4000f8e00ff */
[----:B------:R-:W-:Y:S01]  /*0860*/  IMAD.MOV.U32 R9, RZ, RZ, RZ ;  /* 0x000000ffff097224 */ /* 0x000fe200078e00ff */
[----:B-1----:R-:W-:-:S04]  /*0870*/  ISETP.NE.AND P1, PT, R2, 0x1, PT ;  /* 0x000000010200780c */ /* 0x002fc80003f25270 */
[----:B------:R-:W-:-:S09]  /*0880*/  P2R R5, PR, RZ, 0x2 ;  /* 0x00000002ff057803 */ /* 0x000fd20000000000 */
[----:B------:R-:W1:Y:S01]  /*0890*/  @P1 LDC R17, c[0x0][0x10] ;  /* 0x00000400ff111b82 */ /* 0x000e620000000800 */
[----:B------:R-:W-:Y:S02]  /*08a0*/  @P1 IMAD.MOV.U32 R5, RZ, RZ, RZ ;  /* 0x000000ffff051224 */ /* 0x000fe400078e00ff */
[----:B------:R-:W-:-:S05]  /*08b0*/  @P1 IMAD.MOV.U32 R13, RZ, RZ, RZ ;  /* 0x000000ffff0d1224 */ /* 0x000fca00078e00ff */
[----:B------:R-:W2:Y:S01]  /*08c0*/  @!P1 LDC R11, c[0x0][0xc] ;  /* 0x00000300ff0b9b82 */ /* 0x000ea20000000800 */
[----:B-1----:R-:W-:-:S04]  /*08d0*/  @P1 IMAD.WIDE.U32 R16, R17, UR8, R4 ;  /* 0x0000000811101c25 */ /* 0x002fc8000f8e0004 */
[----:B------:R-:W-:Y:S02]  /*08e0*/  @P1 IMAD.IADD R17, R17, 0x1, R13 ;  /* 0x0000000111111824 */ /* 0x000fe400078e020d */
[----:B--2---:R-:W-:-:S04]  /*08f0*/  @!P1 IMAD.WIDE.U32 R8, R4, R11, R8 ;  /* 0x0000000b04089225 */ /* 0x004fc800078e0008 */
[----:B------:R-:W-:Y:S02]  /*0900*/  @!P1 IMAD.MOV.U32 R16, RZ, RZ, R8 ;  /* 0x000000ffff109224 */ /* 0x000fe400078e0008 */
[----:B------:R-:W-:Y:S01]  /*0910*/  @!P1 IMAD.MOV.U32 R17, RZ, RZ, R9 ;  /* 0x000000ffff119224 */ /* 0x000fe200078e0009 */
[----:B------:R-:W-:Y:S06]  /*0920*/  @!P2 BRA `(.L_x_5) ;  /* 0x00000000000ca947 */ /* 0x000fec0003800000 */
[----:B------:R-:W-:Y:S01]  /*0930*/  UCGABAR_WAIT ;  /* 0x0000000000007dc7 */ /* 0x000fe20008000000 */
[----:B------:R-:W-:Y:S01]  /*0940*/  CCTL.IVALL ;  /* 0x00000000ff00798f */ /* 0x000fe20002000000 */
[----:B------:R-:W-:Y:S05]  /*0950*/  BRA `(.L_x_6) ;  /* 0x0000000000047947 */ /* 0x000fea0003800000 */
.L_x_5:
[----:B------:R-:W-:Y:S06]  /*0960*/  BAR.SYNC.DEFER_BLOCKING 0x0 ;  /* 0x0000000000007b1d */ /* 0x000fec0000010000 */
.L_x_6:
[----:B------:R-:W-:Y:S05]  /*0970*/  @!P3 BRA `(.L_x_7) ;  /* 0x0000009800b4b947 */ /* 0x000fea0003800000 */
[----:B------:R-:W-:-:S13]  /*0980*/  ISETP.GT.U32.AND P0, PT, R6, 0x1, PT ;  /* 0x000000010600780c */ /* 0x000fda0003f04070 */
[----:B0-----:R-:W-:Y:S05]  /*0990*/  @P0 EXIT ;  /* 0x000000000000094d */ /* 0x001fea0003800000 */
[----:B------:R-:W-:Y:S01]  /*09a0*/  ULDC.64 UR4, c[0x0][0x650] ;  /* 0x0001940000047ab9 */ /* 0x000fe20000000a00 */
[----:B------:R-:W-:Y:S01]  /*09b0*/  PRMT R0, RZ, 0x7610, R0 ;  /* 0x00007610ff007816 */ /* 0x000fe20000000000 */
[----:B------:R-:W-:Y:S01]  /*09c0*/  IMAD.MOV.U32 R152, RZ, RZ, -0x1 ;  /* 0xffffffffff987424 */ /* 0x000fe200078e00ff */
[----:B------:R-:W-:Y:S01]  /*09d0*/  ISETP.GE.U32.AND P0, PT, R16, UR4, PT ;  /* 0x0000000410007c0c */ /* 0x000fe2000bf06070 */
[----:B------:R-:W-:Y:S01]  /*09e0*/  IMAD.MOV.U32 R22, RZ, RZ, -0x1 ;  /* 0xffffffffff167424 */ /* 0x000fe200078e00ff */
[----:B------:R-:W-:Y:S02]  /*09f0*/  MOV R23, 0xffffffff ;  /* 0xffffffff00177802 */ /* 0x000fe40000000f00 */
[----:B------:R-:W-:-:S13]  /*0a00*/  ISETP.GE.U32.AND.EX P0, PT, R17, UR5, PT, P0 ;  /* 0x0000000511007c0c */ /* 0x000fda000bf06100 */
[----:B------:R-:W-:Y:S05]  /*0a10*/  @P0 BRA `(.L_x_8) ;  /* 0x00000004002c0947 */ /* 0x000fea0003800000 */
[----:B------:R-:W0:Y:S01]  /*0a20*/  LDC.64 R20, c[0x0][0x628] ;  /* 0x00018a00ff147b82 */ /* 0x000e220000000a00 */
[----:B------:R-:W-:Y:S02]  /*0a30*/  IMAD.MOV.U32 R8, RZ, RZ, R16 ;  /* 0x000000ffff087224 */ /* 0x000fe400078e0010 */
[----:B------:R-:W-:-:S05]  /*0a40*/  IMAD.MOV.U32 R9, RZ, RZ, R17 ;  /* 0x000000ffff097224 */ /* 0x000fca00078e0011 */
[----:B------:R-:W1:Y:S08]  /*0a50*/  LDC R0, c[0x0][0x630] ;  /* 0x00018c00ff007b82 */ /* 0x000e700000000800 */
[----:B------:R-:W2:Y:S01]  /*0a60*/  LDC.64 R22, c[0x0][0x620] ;  /* 0x00018800ff167b82 */ /* 0x000ea20000000a00 */
[----:B0-----:R-:W-:-:S04]  /*0a70*/  ISETP.NE.U32.AND P0, PT, R20, RZ, PT ;  /* 0x000000ff1400720c */ /* 0x001fc80003f05070 */
[----:B------:R-:W-:-:S13]  /*0a80*/  ISETP.NE.AND.EX P0, PT, R21, RZ, PT, P0 ;  /* 0x000000ff1500720c */ /* 0x000fda0003f05300 */
[----:B-12---:R-:W-:Y:S05]  /*0a90*/  @!P0 BRA `(.L_x_9) ;  /* 0x0000000000288947 */ /* 0x006fea0003800000 */
[----:B------:R-:W0:Y:S02]  /*0aa0*/  LDC R13, c[0x0][0x634] ;  /* 0x00018d00ff0d7b82 */ /* 0x000e240000000800 */
[----:B0-----:R-:W-:-:S05]  /*0ab0*/  IADD3 R13, P0, R16, R13, RZ ;  /* 0x0000000d100d7210 */ /* 0x001fca0007f1e0ff */
[----:B------:R-:W-:-:S04]  /*0ac0*/  IMAD.X R15, RZ, RZ, R17, P0 ;  /* 0x000000ffff0f7224 */ /* 0x000fc800000e0611 */
[----:B------:R-:W-:-:S04]  /*0ad0*/  IMAD.WIDE.U32 R8, R15, R20, RZ ;  /* 0x000000140f087225 */ /* 0x000fc800078e00ff */
[----:B------:R-:W-:-:S04]  /*0ae0*/  IMAD.WIDE.U32 R10, P0, R13, R21, R8 ;  /* 0x000000150d0a7225 */ /* 0x000fc80007800008 */
[----:B------:R-:W-:-:S04]  /*0af0*/  IMAD.WIDE.U32 R8, R13, R20, RZ ;  /* 0x000000140d087225 */ /* 0x000fc800078e00ff */
[----:B------:R-:W-:Y:S01]  /*0b00*/  IMAD.X R13, RZ, RZ, RZ, P0 ;  /* 0x000000ffff0d7224 */ /* 0x000fe200000e06ff */
[----:B------:R-:W-:Y:S01]  /*0b10*/  IADD3 RZ, P0, R9, R10, RZ ;  /* 0x0000000a09ff7210 */ /* 0x000fe20007f1e0ff */
[----:B------:R-:W-:-:S04]  /*0b20*/  IMAD.MOV.U32 R12, RZ, RZ, R11 ;  /* 0x000000ffff0c7224 */ /* 0x000fc800078e000b */
[----:B------:R-:W-:-:S08]  /*0b30*/  IMAD.WIDE.U32.X R8, R15, R21, R12, P0 ;  /* 0x000000150f087225 */ /* 0x000fd000000e040c */
.L_x_9:
[----:B------:R-:W0:Y:S01]  /*0b40*/  LDC.64 R20, c[0x0][0x640] ;  /* 0x00019000ff147b82 */ /* 0x000e220000000a00 */
[--C-:B------:R-:W-:Y:S01]  /*0b50*/  SHF.R.U64 R26, R8, R0, R9.reuse ;  /* 0x00000000081a7219 */ /* 0x100fe20000001209 */
[----:B------:R-:W-:Y:S01]  /*0b60*/  IMAD R28, R7, R24, R4 ;  /* 0x00000018071c7224 */ /* 0x000fe200078e0204 */
[----:B------:R-:W-:Y:S02]  /*0b70*/  SHF.R.U32.HI R0, RZ, R0, R9 ;  /* 0x00000000ff007219 */ /* 0x000fe40000011609 */
[----:B------:R-:W-:-:S03]  /*0b80*/  IADD3 R5, P0, RZ, -R26, RZ ;  /* 0x8000001aff057210 */ /* 0x000fc60007f1e0ff */
[----:B------:R-:W1:Y:S02]  /*0b90*/  LDC R6, c[0x0][0x618] ;  /* 0x00018600ff067b82 */ /* 0x000e640000000800 */
[----:B------:R-:W-:-:S04]  /*0ba0*/  IMAD.X R9, RZ, RZ, ~R0, P0 ;  /* 0x000000ffff097224 */ /* 0x000fc800000e0e00 */
[-C--:B------:R-:W-:Y:S02]  /*0bb0*/  IMAD R0, R9, R22.reuse, RZ ;  /* 0x0000001609007224 */ /* 0x080fe400078e02ff */
[----:B------:R-:W2:Y:S01]  /*0bc0*/  LDC R11, c[0x0][0x608] ;  /* 0x00018200ff0b7b82 */ /* 0x000ea20000000800 */
[----:B------:R-:W-:-:S04]  /*0bd0*/  IMAD.WIDE.U32 R8, R5, R22, R16 ;  /* 0x0000001605087225 */ /* 0x000fc800078e0010 */
[----:B------:R-:W-:Y:S01]  /*0be0*/  IMAD R5, R5, R23, R0 ;  /* 0x0000001705057224 */ /* 0x000fe200078e0200 */
[----:B------:R-:W-:Y:S02]  /*0bf0*/  MOV R23, 0x1 ;  /* 0x0000000100177802 */ /* 0x000fe40000000f00 */
[----:B------:R-:W3:Y:S01]  /*0c00*/  LDC R12, c[0x0][0x658] ;  /* 0x00019600ff0c7b82 */ /* 0x000ee20000000800 */
[----:B0-----:R-:W-:Y:S01]  /*0c10*/  ISETP.NE.U32.AND P0, PT, R20, RZ, PT ;  /* 0x000000ff1400720c */ /* 0x001fe20003f05070 */
[----:B------:R-:W-:Y:S02]  /*0c20*/  IMAD.IADD R5, R9, 0x1, R5 ;  /* 0x0000000109057824 */ /* 0x000fe400078e0205 */
[----:B------:R-:W-:Y:S01]  /*0c30*/  IMAD.MOV.U32 R9, RZ, RZ, -0x1 ;  /* 0xffffffffff097424 */ /* 0x000fe200078e00ff */
[----:B------:R-:W-:-:S03]  /*0c40*/  ISETP.NE.AND.EX P0, PT, R21, RZ, PT, P0 ;  /* 0x000000ff1500720c */ /* 0x000fc60003f05300 */
[----:B------:R-:W0:Y:S01]  /*0c50*/  LDC R15, c[0x0][0x600] ;  /* 0x00018000ff0f7b82 */ /* 0x000e220000000800 */
[-CC-:B-1----:R-:W-:Y:S02]  /*0c60*/  SHF.R.U64 R13, R8, R6.reuse, R5.reuse ;  /* 0x00000006080d7219 */ /* 0x182fe40000001205 */
[----:B------:R-:W-:-:S05]  /*0c70*/  SHF.R.U32.HI R0, RZ, R6, R5 ;  /* 0x00000006ff007219 */ /* 0x000fca0000011605 */
[----:B------:R-:W1:Y:S01]  /*0c80*/  LDC R14, c[0x0][0x648] ;  /* 0x00019200ff0e7b82 */ /* 0x000e620000000800 */
[-CC-:B--2---:R-:W-:Y:S02]  /*0c90*/  SHF.R.U64 R27, R13, R11.reuse, R0.reuse ;  /* 0x0000000b0d1b7219 */ /* 0x184fe40000001200 */
[----:B------:R-:W-:-:S05]  /*0ca0*/  SHF.R.U32.HI R5, RZ, R11, R0 ;  /* 0x0000000bff057219 */ /* 0x000fca0000011600 */
[----:B------:R-:W2:Y:S01]  /*0cb0*/  LDC R22, c[0x0][0x638] ;  /* 0x00018e00ff167b82 */ /* 0x000ea20000000800 */
[-CC-:B---3--:R-:W-:Y:S02]  /*0cc0*/  SHF.R.U64 R24, R27, R12.reuse, R5.reuse ;  /* 0x0000000c1b187219 */ /* 0x188fe40000001205 */
[-C--:B------:R-:W-:Y:S02]  /*0cd0*/  SHF.L.U32 R0, R9, R12.reuse, RZ ;  /* 0x0000000c09007219 */ /* 0x080fe400000006ff */
[----:B------:R-:W-:Y:S01]  /*0ce0*/  SHF.R.U32.HI R5, RZ, R12, R5 ;  /* 0x0000000cff057219 */ /* 0x000fe20000011605 */
[----:B------:R-:W-:Y:S01]  /*0cf0*/  IMAD.MOV.U32 R4, RZ, RZ, R24 ;  /* 0x000000ffff047224 */ /* 0x000fe200078e0018 */
[----:B------:R-:W-:Y:S01]  /*0d00*/  LOP3.LUT R10, RZ, R0, RZ, 0x33, !PT ;  /* 0x00000000ff0a7212 */ /* 0x000fe200078e33ff */
[----:B------:R-:W3:Y:S01]  /*0d10*/  LDC R25, c[0x0][0x610] ;  /* 0x00018400ff197b82 */ /* 0x000ee20000000800 */
[----:B------:R-:W-:Y:S05]  /*0d20*/  @!P0 BRA `(.L_x_10) ;  /* 0x0000000000288947 */ /* 0x000fea0003800000 */
[----:B------:R-:W4:Y:S02]  /*0d30*/  LDC R9, c[0x0][0x64c] ;  /* 0x00019300ff097b82 */ /* 0x000f240000000800 */
[----:B----4-:R-:W-:-:S05]  /*0d40*/  IADD3 R9, P0, R24, R9, RZ ;  /* 0x0000000918097210 */ /* 0x010fca0007f1e0ff */
        /* <DEDUP_REMOVED lines=8> */
.L_x_10:
[----:B-1----:R-:W-:Y:S01]  /*0dd0*/  SHF.R.U64 R4, R4, R14, R5 ;  /* 0x0000000e04047219 */ /* 0x002fe20000001205 */
[----:B0-----:R-:W-:Y:S01]  /*0de0*/  VIADD R6, R15, 0xffffffff ;  /* 0xffffffff0f067836 */ /* 0x001fe20000000000 */
[----:B------:R-:W-:Y:S02]  /*0df0*/  SHF.L.U32 R0, R23, R12, RZ ;  /* 0x0000000c17007219 */ /* 0x000fe400000006ff */
[----:B------:R-:W-:Y:S01]  /*0e00*/  LOP3.LUT R5, R27, R10, RZ, 0xc0, !PT ;  /* 0x0000000a1b057212 */ /* 0x000fe200078ec0ff */
[----:B------:R-:W-:Y:S01]  /*0e10*/  IMAD.MOV R7, RZ, RZ, -R4 ;  /* 0x000000ffff077224 */ /* 0x000fe200078e0a04 */
[----:B------:R-:W-:Y:S02]  /*0e20*/  SEL R3, R3, R28, !P1 ;  /* 0x0000001c03037207 */ /* 0x000fe40004800000 */
[----:B------:R-:W-:Y:S01]  /*0e30*/  LOP3.LUT R6, R13, R6, RZ, 0xc0, !PT ;  /* 0x000000060d067212 */ /* 0x000fe200078ec0ff */
[----:B------:R-:W-:Y:S02]  /*0e40*/  IMAD R4, R0, R4, R5 ;  /* 0x0000000400047224 */ /* 0x000fe400078e0205 */
[----:B--2---:R-:W-:-:S02]  /*0e50*/  IMAD R0, R7, R22, R24 ;  /* 0x0000001607007224 */ /* 0x004fc400078e0218 */
[----:B---3--:R-:W-:Y:S02]  /*0e60*/  IMAD R3, R4, R25, R3 ;  /* 0x0000001904037224 */ /* 0x008fe400078e0203 */
[----:B------:R-:W-:Y:S02]  /*0e70*/  IMAD R152, R0, R15, R6 ;  /* 0x0000000f00987224 */ /* 0x000fe400078e0206 */
[----:B------:R-:W-:Y:S02]  /*0e80*/  IMAD.MOV.U32 R4, RZ, RZ, 0x1 ;  /* 0x00000001ff047424 */ /* 0x000fe400078e00ff */
[----:B------:R-:W-:Y:S01]  /*0e90*/  IMAD.MOV.U32 R22, RZ, RZ, R26 ;  /* 0x000000ffff167224 */ /* 0x000fe200078e001a */
[----:B------:R-:W-:Y:S02]  /*0ea0*/  SEL R23, R152, R3, !P1 ;  /* 0x0000000398177207 */ /* 0x000fe40004800000 */
[----:B------:R-:W-:Y:S02]  /*0eb0*/  PRMT R0, R4, 0x7610, R0 ;  /* 0x0000761004007816 */ /* 0x000fe40000000000 */
[----:B------:R-:W-:-:S07]  /*0ec0*/  SEL R152, R3, R152, !P1 ;  /* 0x0000009803987207 */ /* 0x000fce0004800000 */
.L_x_8:
[----:B------:R-:W-:-:S08]  /*0ed0*/  NOP ;  /* 0x0000000000007918 */ /* 0x000fd00000000000 */
[----:B------:R-:W0:Y:S02]  /*0ee0*/  USETMAXREG.TRY_ALLOC.CTAPOOL UP0, 0xe8 ;  /* 0x000000e8000079c8 */ /* 0x000e240008000600 */
[----:B0-----:R-:W-:-:S13]  /*0ef0*/  PLOP3.LUT P0, PT, PT, PT, UP0, 0x80, 0x0 ;  /* 0x000000000000781c */ /* 0x001fda0003f0f008 */
[----:B------:R-:W-:Y:S05]  /*0f00*/  @!P0 BRA `(.L_x_8) ;  /* 0xfffffffc00f08947 */ /* 0x000fea000383ffff */
[----:B------:R-:W-:Y:S01]  /*0f10*/  ULDC.64 UR4, c[0x0][0x598] ;  /* 0x0001660000047ab9 */ /* 0x000fe20000000a00 */
[----:B------:R-:W-:Y:S01]  /*0f20*/  ULDC.64 UR36, c[0x0][0x208] ;  /* 0x0000820000247ab9 */ /* 0x000fe20000000a00 */
[----:B------:R-:W-:-:S04]  /*0f30*/  ISETP.NE.U32.AND P0, PT, RZ, UR4, PT ;  /* 0x00000004ff007c0c */ /* 0x000fc8000bf05070 */
[----:B------:R-:W-:-:S13]  /*0f40*/  ISETP.NE.AND.EX P0, PT, RZ, UR5, PT, P0 ;  /* 0x00000005ff007c0c */ /* 0x000fda000bf05300 */
[----:B------:R-:W-:Y:S05]  /*0f50*/  @!P0 BRA `(.L_x_11) ;  /* 0x00000000001c8947 */ /* 0x000fea0003800000 */
[----:B------:R-:W0:Y:S02]  /*0f60*/  LDC.64 R4, c[0x0][0x598] ;  /* 0x00016600ff047b82 */ /* 0x000e240000000a00 */
[----:B0-----:R-:W2:Y:S02]  /*0f70*/  LDG.E.64 R4, desc[UR36][R4.64] ;  /* 0x0000002404047981 */ /* 0x001ea4000c1e1b00 */
[----:B--2---:R-:W-:-:S04]  /*0f80*/  ISETP.NE.U32.AND P0, PT, R4, RZ, PT ;  /* 0x000000ff0400720c */ /* 0x004fc80003f05070 */
[----:B------:R-:W-:-:S13]  /*0f90*/  ISETP.NE.AND.EX P0, PT, R5, RZ, PT, P0 ;  /* 0x000000ff0500720c */ /* 0x000fda0003f05300 */
[----:B------:R-:W-:Y:S05]  /*0fa0*/  @!P0 BRA `(.L_x_11) ;  /* 0x0000000000088947 */ /* 0x000fea0003800000 */
[----:B------:R0:W5:Y:S01]  /*0fb0*/  LD.E R155, desc[UR36][R4.64] ;  /* 0x00000024049b7980 */ /* 0x000162000c101900 */
[----:B------:R-:W-:Y:S05]  /*0fc0*/  BRA `(.L_x_12) ;  /* 0x0000000000247947 */ /* 0x000fea0003800000 */
.L_x_11:
[----:B------:R-:W-:Y:S02]  /*0fd0*/  ULDC.64 UR4, c[0x0][0x588] ;  /* 0x0001620000047ab9 */ /* 0x000fe40000000a00 */
[----:B------:R-:W-:-:S04]  /*0fe0*/  ISETP.NE.U32.AND P0, PT, RZ, UR4, PT ;  /* 0x00000004ff007c0c */ /* 0x000fc8000bf05070 */
[----:B------:R-:W-:-:S13]  /*0ff0*/  ISETP.NE.AND.EX P0, PT, RZ, UR5, PT, P0 ;  /* 0x00000005ff007c0c */ /* 0x000fda000bf05300 */
[----:B------:R-:W-:Y:S05]  /*1000*/  @!P0 BRA `(.L_x_13) ;  /* 0x00000000000c8947 */ /* 0x000fea0003800000 */
[----:B------:R-:W0:Y:S02]  /*1010*/  LDC.64 R4, c[0x0][0x588] ;  /* 0x00016200ff047b82 */ /* 0x000e240000000a00 */
[----:B0-----:R1:W5:Y:S01]  /*1020*/  LDG.E R155, desc[UR36][R4.64] ;  /* 0x00000024049b7981 */ /* 0x001362000c1e1900 */
[----:B------:R-:W-:Y:S05]  /*1030*/  BRA `(.L_x_12) ;  /* 0x0000000000087947 */ /* 0x000fea0003800000 */
.L_x_13:
[----:B------:R-:W-:Y:S02]  /*1040*/  ULDC UR4, c[0x0][0x580] ;  /* 0x0001600000047ab9 */ /* 0x000fe40000000800 */
[----:B------:R-:W-:-:S07]  /*1050*/  IMAD.U32 R155, RZ, RZ, UR4 ;  /* 0x00000004ff9b7e24 */ /* 0x000fce000f8e00ff */
.L_x_12:
[----:B------:R-:W-:Y:S02]  /*1060*/  ULDC.64 UR4, c[0x0][0x5a0] ;  /* 0x0001680000047ab9 */ /* 0x000fe40000000a00 */
[----:B------:R-:W-:-:S04]  /*1070*/  ISETP.NE.U32.AND P0, PT, RZ, UR4, PT ;  /* 0x00000004ff007c0c */ /* 0x000fc8000bf05070 */
[----:B------:R-:W-:-:S13]  /*1080*/  ISETP.NE.AND.EX P0, PT, RZ, UR5, PT, P0 ;  /* 0x00000005ff007c0c */ /* 0x000fda000bf05300 */
[----:B------:R-:W-:Y:S05]  /*1090*/  @!P0 BRA `(.L_x_14) ;  /* 0x00000000001c8947 */ /* 0x000fea0003800000 */
[----:B01----:R-:W0:Y:S02]  /*10a0*/  LDC.64 R4, c[0x0][0x5a0] ;  /* 0x00016800ff047b82 */ /* 0x003e240000000a00 */
[----:B0-----:R-:W2:Y:S02]  /*10b0*/  LDG.E.64 R4, desc[UR36][R4.64] ;  /* 0x0000002404047981 */ /* 0x001ea4000c1e1b00 */
[----:B--2---:R-:W-:-:S04]  /*10c0*/  ISETP.NE.U32.AND P0, PT, R4, RZ, PT ;  /* 0x000000ff0400720c */ /* 0x004fc80003f05070 */
[----:B------:R-:W-:-:S13]  /*10d0*/  ISETP.NE.AND.EX P0, PT, R5, RZ, PT, P0 ;  /* 0x000000ff0500720c */ /* 0x000fda0003f05300 */
[----:B------:R-:W-:Y:S05]  /*10e0*/  @!P0 BRA `(.L_x_14) ;  /* 0x0000000000088947 */ /* 0x000fea0003800000 */
[----:B------:R0:W5:Y:S01]  /*10f0*/  LD.E R156, desc[UR36][R4.64] ;  /* 0x00000024049c7980 */ /* 0x000162000c101900 */
[----:B------:R-:W-:Y:S05]  /*1100*/  BRA `(.L_x_15) ;  /* 0x0000000000247947 */ /* 0x000fea0003800000 */
.L_x_14:
[----:B------:R-:W-:Y:S02]  /*1110*/  ULDC.64 UR4, c[0x0][0x590] ;  /* 0x0001640000047ab9 */ /* 0x000fe40000000a00 */
[----:B------:R-:W-:-:S04]  /*1120*/  ISETP.NE.U32.AND P0, PT, RZ, UR4, PT ;  /* 0x00000004ff007c0c */ /* 0x000fc8000bf05070 */
[----:B------:R-:W-:-:S13]  /*1130*/  ISETP.NE.AND.EX P0, PT, RZ, UR5, PT, P0 ;  /* 0x00000005ff007c0c */ /* 0x000fda000bf05300 */
[----:B------:R-:W-:Y:S05]  /*1140*/  @!P0 BRA `(.L_x_16) ;  /* 0x00000000000c8947 */ /* 0x000fea0003800000 */
[----:B------:R-:W2:Y:S02]  /*1150*/  LDC.64 R156, c[0x0][0x590] ;  /* 0x00016400ff9c7b82 */ /* 0x000ea40000000a00 */
[----:B--2---:R2:W5:Y:S01]  /*1160*/  LDG.E R156, desc[UR36][R156.64] ;  /* 0x000000249c9c7981 */ /* 0x004562000c1e1900 */
[----:B------:R-:W-:Y:S05]  /*1170*/  BRA `(.L_x_15) ;  /* 0x0000000000087947 */ /* 0x000fea0003800000 */
.L_x_16:
[----:B------:R-:W-:Y:S02]  /*1180*/  ULDC UR4, c[0x0][0x584] ;  /* 0x0001610000047ab9 */ /* 0x000fe40000000800 */
[----:B------:R-:W-:-:S07]  /*1190*/  MOV R156, UR4 ;  /* 0x00000004009c7c02 */ /* 0x000fce0008000f00 */
.L_x_15:
[----:B------:R-:W-:-:S13]  /*11a0*/  LOP3.LUT P0, RZ, R0, 0xff, RZ, 0xc0, !PT ;  /* 0x000000ff00ff7812 */ /* 0x000fda000780c0ff */
[----:B------:R-:W-:Y:S05]  /*11b0*/  @!P0 EXIT ;  /* 0x000000000000894d */ /* 0x000fea0003800000 */
[----:B------:R-:W2:Y:S01]  /*11c0*/  LDC.64 R162, c[0x0][0x5c8] ;  /* 0x00017200ffa27b82 */ /* 0x000ea20000000a00 */
[----:B------:R-:W-:Y:S01]  /*11d0*/  ULDC UR4, c[0x0][0x28c] ;  /* 0x0000a30000047ab9 */ /* 0x000fe20000000800 */
[----:B------:R-:W-:Y:S01]  /*11e0*/  UMOV UR38, URZ ;  /* 0x0000003f00267c82 */ /* 0x000fe20008000000 */
[----:B------:R-:W-:Y:S01]  /*11f0*/  UIADD3 UR4, UR4, 0x3f, URZ ;  /* 0x0000003f04047890 */ /* 0x000fe2000fffe03f */
[----:B------:R-:W-:-:S03]  /*1200*/  UMOV UR39, URZ ;  /* 0x0000003f00277c82 */ /* 0x000fc60008000000 */
[----:B------:R-:W-:-:S04]  /*1210*/  USHF.R.S32.HI UR5, URZ, 0x1f, UR4 ;  /* 0x0000001f3f057899 */ /* 0x000fc80008011404 */
[----:B------:R-:W-:-:S04]  /*1220*/  ULEA.HI UR5, UR5, UR4, URZ, 0x6 ;  /* 0x0000000405057291 */ /* 0x000fc8000f8f303f */
[----:B------:R-:W-:Y:S01]  /*1230*/  USHF.R.S32.HI UR40, URZ, 0x6, UR5 ;  /* 0x000000063f287899 */ /* 0x000fe20008011405 */
[C-C-:B--2---:R-:W-:Y:S01]  /*1240*/  SHF.L.U64.HI R157, R162.reuse, 0x7, R163.reuse ;  /* 0x00000007a29d7819 */ /* 0x144fe200000102a3 */
[C---:B------:R-:W-:Y:S01]  /*1250*/  IMAD.SHL.U32 R160, R162.reuse, 0x80, RZ ;  /* 0x00000080a2a07824 */ /* 0x040fe200078e00ff */
[C-C-:B------:R-:W-:Y:S01]  /*1260*/  SHF.L.U64.HI R158, R162.reuse, 0x3, R163.reuse ;  /* 0x00000003a29e7819 */ /* 0x140fe200000102a3 */
[C---:B------:R-:W-:Y:S01]  /*1270*/  IMAD.SHL.U32 R161, R162.reuse, 0x8, RZ ;  /* 0x00000008a2a17824 */ /* 0x040fe200078e00ff */
[C---:B------:R-:W-:Y:S01]  /*1280*/  SHF.L.U64.HI R159, R162.reuse, 0x8, R163 ;  /* 0x00000008a29f7819 */ /* 0x040fe200000102a3 */
[----:B------:R-:W-:-:S07]  /*1290*/  IMAD.SHL.U32 R162, R162, 0x100, RZ ;  /* 0x00000100a2a27824 */ /* 0x000fce00078e00ff */
.L_x_128:
[----:B------:R-:W-:Y:S01]  /*12a0*/  LOP3.LUT R0, R18, 0x80, RZ, 0xc0, !PT ;  /* 0x0000008012007812 */ /* 0x000fe200078ec0ff */
[----:B------:R-:W2:Y:S01]  /*12b0*/  S2UR UR7, SR_CgaCtaId ;  /* 0x00000000000779c3 */ /* 0x000ea20000008800 */
[----:B------:R-:W-:Y:S02]  /*12c0*/  UMOV UR6, 0x400 ;  /* 0x0000040000067882 */ /* 0x000fe40000000000 */
[----:B------:R-:W-:-:S06]  /*12d0*/  SHF.R.U32.HI R0, RZ, 0x7, R0 ;  /* 0x00000007ff007819 */ /* 0x000fcc0000011600 */
[----:B---3--:R-:W3:Y:S01]  /*12e0*/  SHFL.IDX PT, R0, R0, RZ, 0x1f ;  /* 0x00001fff00007589 */ /* 0x008ee200000e0000 */
[----:B--2---:R-:W-:Y:S01]  /*12f0*/  ULEA UR6, UR7, UR6, 0x18 ;  /* 0x0000000607067291 */ /* 0x004fe2000f8ec03f */
[----:B---3--:R-:W-:-:S13]  /*1300*/  R2UR UR4, R0 ;  /* 0x00000000000472ca */ /* 0x008fda00000e0000 */
[----:B------:R-:W-:-:S04]  /*1310*/  ULEA.HI UR5, UR4, UR4, URZ, 0x1 ;  /* 0x0000000404057291 */ /* 0x000fc8000f8f083f */
[----:B------:R-:W-:-:S04]  /*1320*/  ULOP3.LUT UR5, UR5, 0xffffe, URZ, 0xc0, !UPT ;  /* 0x000ffffe05057892 */ /* 0x000fc8000f8ec03f */
[----:B------:R-:W-:-:S03]  /*1330*/  UIADD3 UR5, UR4, -UR5, URZ ;  /* 0x8000000504057290 */ /* 0x000fc6000fffe03f */
[----:B------:R-:W-:Y:S01]  /*1340*/  ULDC UR4, c[0x0][0x28c] ;  /* 0x0000a30000047ab9 */ /* 0x000fe20000000800 */
[----:B------:R-:W-:Y:S01]  /*1350*/  ULEA UR5, UR5, UR6, 0xc ;  /* 0x0000000605057291 */ /* 0x000fe2000f8e603f */
[----:B------:R-:W-:-:S03]  /*1360*/  ISETP.LT.AND P0, PT, RZ, UR4, PT ;  /* 0x00000004ff007c0c */ /* 0x000fc6000bf01270 */
[----:B------:R-:W-:-:S04]  /*1370*/  UIADD3 UR5, UR5, 0x180, URZ ;  /* 0x0000018005057890 */ /* 0x000fc8000fffe03f */
[----:B------:R-:W-:-:S04]  /*1380*/  USHF.R.U32.HI UR5, URZ, 0x4, UR5 ;  /* 0x000000043f057899 */ /* 0x000fc80008011605 */
[----:B------:R-:W-:Y:S02]  /*1390*/  ULOP3.LUT UR41, UR5, 0x3fff, URZ, 0xc0, !UPT ;  /* 0x00003fff05297892 */ /* 0x000fe4000f8ec03f */
[----:B01----:R-:W-:Y:S10]  /*13a0*/  @P0 BRA `(.L_x_17) ;  /* 0x0000000000400947 */ /* 0x003ff40003800000 */
[----:B------:R-:W-:Y:S01]  /*13b0*/  MOV R0, 0x0 ;  /* 0x0000000000007802 */ /* 0x000fe20000000f00 */
[----:B------:R-:W-:Y:S01]  /*13c0*/  ULDC.64 UR4, c[0x4][0x68] ;  /* 0x01001a0000047ab9 */ /* 0x000fe20000000a00 */
[----:B------:R-:W-:Y:S01]  /*13d0*/  ULDC.64 UR6, c[0x4][0x8] ;  /* 0x0100020000067ab9 */ /* 0x000fe20000000a00 */
[----:B01----:R-:W-:Y:S01]  /*13e0*/  IMAD.U32 R4, RZ, RZ, UR4 ;  /* 0x00000004ff047e24 */ /* 0x003fe2000f8e00ff */
[----:B------:R0:W1:Y:S01]  /*13f0*/  LDC.64 R14, c[0x4][R0] ;  /* 0x01000000000e7b82 */ /* 0x0000620000000a00 */
[----:B------:R-:W-:Y:S01]  /*1400*/  IMAD.U32 R5, RZ, RZ, UR5 ;  /* 0x00000005ff057e24 */ /* 0x000fe2000f8e00ff */
[----:B------:R-:W-:Y:S01]  /*1410*/  ULDC.64 UR4, c[0x4][0x70] ;  /* 0x01001c0000047ab9 */ /* 0x000fe20000000a00 */
[----:B------:R-:W-:Y:S01]  /*1420*/  IMAD.U32 R10, RZ, RZ, UR6 ;  /* 0x00000006ff0a7e24 */ /* 0x000fe2000f8e00ff */
[----:B------:R-:W-:Y:S01]  /*1430*/  MOV R8, 0x1e1 ;  /* 0x000001e100087802 */ /* 0x000fe20000000f00 */
[----:B------:R-:W-:Y:S02]  /*1440*/  IMAD.U32 R6, RZ, RZ, UR4 ;  /* 0x00000004ff067e24 */ /* 0x000fe4000f8e00ff */
[----:B------:R-:W-:-:S02]  /*1450*/  IMAD.U32 R7, RZ, RZ, UR5 ;  /* 0x00000005ff077e24 */ /* 0x000fc4000f8e00ff */
[----:B------:R-:W-:Y:S02]  /*1460*/  IMAD.U32 R11, RZ, RZ, UR7 ;  /* 0x00000007ff0b7e24 */ /* 0x000fe4000f8e00ff */
[----:B------:R-:W-:Y:S02]  /*1470*/  IMAD.MOV.U32 R12, RZ, RZ, 0x1 ;  /* 0x00000001ff0c7424 */ /* 0x000fe400078e00ff */
[----:B0-----:R-:W-:-:S07]  /*1480*/  IMAD.MOV.U32 R13, RZ, RZ, RZ ;  /* 0x000000ffff0d7224 */ /* 0x001fce00078e00ff */
[----:B------:R-:W-:-:S07]  /*1490*/  LEPC R20, `(.L_x_17) ;  /* 0x000000001014794e */ /* 0x000fce0000000000 */
[----:B-1---5:R-:W-:Y:S05]  /*14a0*/  CALL.ABS.NOINC R14 ;  /* 0x000000000e007343 */ /* 0x022fea0003c00000 */
.L_x_17:
[----:B------:R-:W-:-:S04]  /*14b0*/  LOP3.LUT R0, R19, 0x1, RZ, 0xfc, !PT ;  /* 0x0000000113007812 */ /* 0x000fc800078efcff */
[----:B------:R-:W-:-:S13]  /*14c0*/  ISETP.NE.AND P0, PT, R0, 0x3, PT ;  /* 0x000000030000780c */ /* 0x000fda0003f05270 */
[----:B------:R-:W-:Y:S05]  /*14d0*/  @!P0 BRA `(.L_x_18) ;  /* 0x0000000000048947 */ /* 0x000fea0003800000 */
[----:B------:R-:W-:Y:S01]  /*14e0*/  BPT.TRAP 0x1 ;  /* 0x000000040000795c */ /* 0x000fe20000300000 */
.L_x_18:
[----:B------:R-:W2:Y:S01]  /*14f0*/  S2UR UR5, SR_CgaCtaId ;  /* 0x00000000000579c3 */ /* 0x000ea20000008800 */
[----:B------:R-:W-:Y:S01]  /*1500*/  UMOV UR4, 0x400 ;  /* 0x0000040000047882 */ /* 0x000fe20000000000 */
[----:B------:R-:W-:Y:S02]  /*1510*/  IMAD.U32 R0, RZ, RZ, UR38 ;  /* 0x00000026ff007e24 */ /* 0x000fe4000f8e00ff */
[----:B------:R-:W-:-:S03]  /*1520*/  IMAD.U32 R3, RZ, RZ, UR39 ;  /* 0x00000027ff037e24 */ /* 0x000fc6000f8e00ff */
[----:B------:R-:W-:Y:S01]  /*1530*/  SHF.L.U32 R0, R0, 0x1f, RZ ;  /* 0x0000001f00007819 */ /* 0x000fe200000006ff */
[----:B--2---:R-:W-:-:S06]  /*1540*/  ULEA UR4, UR5, UR4, 0x18 ;  /* 0x0000000405047291 */ /* 0x004fcc000f8ec03f */
[----:B------:R-:W-:-:S04]  /*1550*/  IMAD.U32 R6, RZ, RZ, UR4 ;  /* 0x00000004ff067e24 */ /* 0x000fc8000f8e00ff */
[----:B------:R-:W-:-:S04]  /*1560*/  IMAD R3, R3, 0x8, R6 ;  /* 0x0000000803037824 */ /* 0x000fc800078e0206 */
[----:B------:R2:W3:Y:S01]  /*1570*/  SYNCS.PHASECHK.TRANS64.TRYWAIT P1, [R3+URZ], R0 ;  /* 0x00000000030075a7 */ /* 0x0004e2000802017f */
[----:B------:R-:W-:Y:S05]  /*1580*/  @!P0 BRA `(.L_x_19) ;  /* 0x0000000000048947 */ /* 0x000fea0003800000 */
[----:B------:R-:W-:Y:S01]  /*1590*/  BPT.TRAP 0x1 ;  /* 0x000000040000795c */ /* 0x000fe20000300000 */
.L_x_19:
[----:B---3--:R-:W-:Y:S05]  /*15a0*/  @P1 BRA `(.L_x_20) ;  /* 0x0000000000081947 */ /* 0x008fea0003800000 */
[----:B------:R-:W3:Y:S02]  /*15b0*/  SYNCS.PHASECHK.TRANS64.TRYWAIT P1, [R3+URZ], R0 ;  /* 0x00000000030075a7 */ /* 0x000ee4000802017f */
[----:B---3--:R-:W-:Y:S05]  /*15c0*/  @!P1 BRA `(.L_x_21) ;  /* 0x000000a400589947 */ /* 0x008fea0003800000 */
.L_x_20:
[----:B------:R-:W-:-:S04]  /*15d0*/  UISETP.LT.AND UP0, UPT, UR40, 0x1, UPT ;  /* 0x000000012800788c */ /* 0x000fc8000bf01270 */
[----:B------:R-:W-:-:S06]  /*15e0*/  USEL UR4, UR40, 0x1, UP0 ;  /* 0x0000000128047887 */ /* 0x000fcc0008000000 */
[----:B--23--:R-:W-:Y:S01]  /*15f0*/  IMAD.U32 R0, RZ, RZ, UR4 ;  /* 0x00000004ff007e24 */ /* 0x00cfe2000f8e00ff */
[----:B------:R-:W-:Y:S05]  /*1600*/  WARPSYNC.ALL ;  /* 0x0000000000007948 */ /* 0x000fea0003800000 */
[----:B------:R-:W-:-:S04]  /*1610*/  IADD3 R0, -R0, UR40, RZ ;  /* 0x0000002800007c10 */ /* 0x000fc8000fffe1ff */
[----:B------:R-:W-:Y:S02]  /*1620*/  ISETP.GE.AND P1, PT, R0, 0x1, PT ;  /* 0x000000010000780c */ /* 0x000fe40003f26270 */
[----:B------:R-:W-:Y:S01]  /*1630*/  R2UR UR4, R6 ;  /* 0x00000000060472ca */ /* 0x000fe200000e0000 */
[----:B------:R-:W-:Y:S01]  /*1640*/  WARPGROUP.ARRIVE ;  /* 0x00000000000079c5 */ /* 0x000fe20000000000 */
[----:B------:R-:W-:Y:S01]  /*1650*/  UMOV UR9, 0x80000020 ;  /* 0x8000002000097882 */ /* 0x000fe20000000000 */
[----:B------:R-:W-:-:S10]  /*1660*/  UMOV UR11, 0x80000020 ;  /* 0x80000020000b7882 */ /* 0x000fd40000000000 */
[----:B------:R-:W-:-:S04]  /*1670*/  UIADD3 UR4, UR4, 0x30180, URZ ;  /* 0x0003018004047890 */ /* 0x000fc8000fffe03f */
[----:B------:R-:W-:-:S04]  /*1680*/  USHF.R.U32.HI UR4, URZ, 0x4, UR4 ;  /* 0x000000043f047899 */ /* 0x000fc80008011604 */
[----:B------:R-:W-:Y:S02]  /*1690*/  ULOP3.LUT UR5, UR4, 0x3fff, URZ, 0xc0, !UPT ;  /* 0x00003fff04057892 */ /* 0x000fe4000f8ec03f */
[----:B------:R-:W-:Y:S02]  /*16a0*/  ULOP3.LUT UR4, UR41, 0x10000, URZ, 0xfc, !UPT ;  /* 0x0001000029047892 */ /* 0x000fe4000f8efc3f */
[----:B------:R-:W-:Y:S02]  /*16b0*/  ULOP3.LUT UR5, UR5, 0x10000, URZ, 0xfc, !UPT ;  /* 0x0001000005057892 */ /* 0x000fe4000f8efc3f */
[----:B------:R-:W-:Y:S02]  /*16c0*/  ULEA UR6, UR39, UR4, 0xb ;  /* 0x0000000427067291 */ /* 0x000fe4000f8e583f */
[----:B------:R-:W-:Y:S02]  /*16d0*/  ULEA UR7, UR39, UR5, 0x8 ;  /* 0x0000000527077291 */ /* 0x000fe4000f8e403f */
[----:B------:R-:W-:-:S02]  /*16e0*/  UIADD3 UR12, UR6, 0x200, URZ ;  /* 0x00000200060c7890 */ /* 0x000fc4000fffe03f */
[----:B------:R-:W-:Y:S02]  /*16f0*/  UIADD3 UR13, UR6, 0x400, URZ ;  /* 0x00000400060d7890 */ /* 0x000fe4000fffe03f */
[----:B------:R-:W-:Y:S01]  /*1700*/  UMOV UR8, UR6 ;  /* 0x0000000600087c82 */ /* 0x000fe20008000000 */
[----:B------:R-:W-:Y:S01]  /*1710*/  UMOV UR10, UR7 ;  /* 0x00000007000a7c82 */ /* 0x000fe20008000000 */
[----:B------:R-:W-:Y:S01]  /*1720*/  UIADD3 UR14, UR6, 0x600, URZ ;  /* 0x00000600060e7890 */ /* 0x000fe2000fffe03f */
[----:B------:R-:W-:Y:S01]  /*1730*/  IGMMA.64x64x32.S8.S8 R120, gdesc[UR8], RZ, !UPT, gsb0 ;  /* 0x01e00000087879f1 */ /* 0x000fe2000c0410ff */
[----:B------:R-:W-:Y:S01]  /*1740*/  UMOV UR8, UR12 ;  /* 0x0000000c00087c82 */ /* 0x000fe20008000000 */
[----:B------:R-:W-:Y:S01]  /*1750*/  UMOV UR9, 0x80000020 ;  /* 0x8000002000097882 */ /* 0x000fe20000000000 */
[----:B------:R-:W-:Y:S01]  /*1760*/  UIADD3 UR12, UR6, 0x402, URZ ;  /* 0x00000402060c7890 */ /* 0x000fe2000fffe03f */
[----:B------:R-:W-:Y:S02]  /*1770*/  WARPGROUP.DEPBAR.LE gsb0, 0x0 ;  /* 0x00008000000079c5 */ /* 0x000fe40000010000 */
[----:B------:R-:W-:-:S06]  /*1780*/  WARPGROUP.ARRIVE ;  /* 0x00000000000079c5 */ /* 0x000fcc0000000000 */
[----:B------:R-:W-:Y:S01]  /*1790*/  IGMMA.64x64x32.S8.S8 R88, gdesc[UR8], RZ, !UPT, gsb0 ;  /* 0x01e00000085879f1 */ /* 0x000fe2000c0410ff */
[----:B------:R-:W-:Y:S01]  /*17a0*/  UMOV UR8, UR13 ;  /* 0x0000000d00087c82 */ /* 0x000fe20008000000 */
[----:B------:R-:W-:Y:S01]  /*17b0*/  UMOV UR9, 0x80000020 ;  /* 0x8000002000097882 */ /* 0x000fe20000000000 */
        /* <DEDUP_REMOVED lines=8> */
[----:B------:R-:W-:Y:S02]  /*1840*/  UIADD3 UR8, UR6, 0x2, URZ ;  /* 0x0000000206087890 */ /* 0x000fe4000fffe03f */
[----:B------:R-:W-:Y:S01]  /*1850*/  UIADD3 UR10, UR7, 0x2, URZ ;  /* 0x00000002070a7890 */ /* 0x000fe2000fffe03f */
[----:B------:R-:W-:Y:S01]  /*1860*/  UMOV UR9, 0x80000020 ;  /* 0x8000002000097882 */ /* 0x000fe20000000000 */
[----:B------:R-:W-:Y:S01]  /*1870*/  UMOV UR11, 0x80000020 ;  /* 0x80000020000b7882 */ /* 0x000fe20000000000 */
[----:B------:R-:W-:Y:S02]  /*1880*/  UIADD3 UR7, UR6, 0x202, URZ ;  /* 0x0000020206077890 */ /* 0x000fe4000fffe03f */
[----:B------:R-:W-:Y:S01]  /*1890*/  UIADD3 UR6, UR6, 0x602, URZ ;  /* 0x0000060206067890 */ /* 0x000fe2000fffe03f */
[----:B------:R-:W-:Y:S02]  /*18a0*/  WARPGROUP.DEPBAR.LE gsb0, 0x0 ;  /* 0x00008000000079c5 */ /* 0x000fe40000010000 */
[----:B------:R-:W-:-:S06]  /*18b0*/  WARPGROUP.ARRIVE ;  /* 0x00000000000079c5 */ /* 0x000fcc0000000000 */
[----:B------:R-:W-:Y:S01]  /*18c0*/  IGMMA.64x64x32.S8.S8 R120, gdesc[UR8], R120, gsb0 ;  /* 0x01e00000087879f1 */ /* 0x000fe20008041078 */
[----:B------:R-:W-:Y:S01]  /*18d0*/  UMOV UR8, UR7 ;  /* 0x0000000700087c82 */ /* 0x000fe20008000000 */
[----:B------:R-:W-:Y:S01]  /*18e0*/  UMOV UR9, 0x80000020 ;  /* 0x8000002000097882 */ /* 0x000fe20000000000 */
        /* <DEDUP_REMOVED lines=12> */
[----:B------:R-:W-:Y:S03]  /*19b0*/  IGMMA.64x64x32.S8.S8 R24, gdesc[UR8], R24, gsb0 ;  /* 0x01e00000081879f1 */ /* 0x000fe60008041018 */
[----:B------:R-:W-:Y:S02]  /*19c0*/  WARPGROUP.DEPBAR.LE gsb0, 0x0 ;  /* 0x00008000000079c5 */ /* 0x000fe40000010000 */
[----:B------:R-:W-:Y:S05]  /*19d0*/  @!P1 BRA `(.L_x_22) ;  /* 0x00000004007c9947 */ /* 0x000fea0003800000 */
[----:B------:R-:W-:Y:S02]  /*19e0*/  UIADD3 UR6, UR39, 0x1, URZ ;  /* 0x0000000127067890 */ /* 0x000fe4000fffe03f */
[----:B------:R-:W-:Y:S02]  /*19f0*/  IMAD.U32 R3, RZ, RZ, UR39 ;  /* 0x00000027ff037e24 */ /* 0x000fe4000f8e00ff */
[----:B------:R-:W-:-:S04]  /*1a00*/  UISETP.NE.AND UP0, UPT, UR6, 0x6, UPT ;  /* 0x000000060600788c */ /* 0x000fc8000bf05270 */
[----:B------:R-:W-:Y:S02]  /*1a10*/  USEL UR7, URZ, 0x1, UP0 ;  /* 0x000000013f077887 */ /* 0x000fe40008000000 */
[----:B------:R-:W-:Y:S02]  /*1a20*/  USEL UR6, UR6, URZ, UP0 ;  /* 0x0000003f06067287 */ /* 0x000fe40008000000 */
[----:B------:R-:W-:-:S06]  /*1a30*/  ULOP3.LUT UR7, UR38, UR7, URZ, 0x3c, !UPT ;  /* 0x0000000726077292 */ /* 0x000fcc000f8e3c3f */
[----:B------:R-:W-:-:S07]  /*1a40*/  IMAD.U32 R7, RZ, RZ, UR7 ;  /* 0x00000007ff077e24 */ /* 0x000fce000f8e00ff */
.L_x_29:
[----:B------:R-:W-:Y:S05]  /*1a50*/  @!P0 BRA `(.L_x_23) ;  /* 0x0000000000048947 */ /* 0x000fea0003800000 */
[----:B------:R-:W-:Y:S01]  /*1a60*/  BPT.TRAP 0x1 ;  /* 0x000000040000795c */ /* 0x000fe20000300000 */
.L_x_23:
[----:B------:R-:W2:Y:S01]  /*1a70*/  S2UR UR8, SR_CgaCtaId ;  /* 0x00000000000879c3 */ /* 0x000ea20000008800 */
[----:B------:R-:W-:Y:S01]  /*1a80*/  UMOV UR7, 0x400 ;  /* 0x0000040000077882 */ /* 0x000fe20000000000 */
[----:B01----:R-:W-:Y:S02]  /*1a90*/  MOV R5, UR6 ;  /* 0x0000000600057c02 */ /* 0x003fe40008000f00 */
[----:B------:R-:W-:Y:S01]  /*1aa0*/  SHF.L.U32 R4, R7, 0x1f, RZ ;  /* 0x0000001f07047819 */ /* 0x000fe200000006ff */
[----:B--2---:R-:W-:-:S06]  /*1ab0*/  ULEA UR7, UR8, UR7, 0x18 ;  /* 0x0000000708077291 */ /* 0x004fcc000f8ec03f */
[----:B------:R-:W-:-:S04]  /*1ac0*/  IMAD.U32 R6, RZ, RZ, UR7 ;  /* 0x00000007ff067e24 */ /* 0x000fc8000f8e00ff */
[----:B------:R-:W-:-:S04]  /*1ad0*/  IMAD R5, R5, 0x8, R6 ;  /* 0x0000000805057824 */ /* 0x000fc800078e0206 */
[----:B------:R0:W1:Y:S01]  /*1ae0*/  SYNCS.PHASECHK.TRANS64.TRYWAIT P1, [R5+URZ], R4 ;  /* 0x00000004050075a7 */ /* 0x000062000802017f */
[----:B------:R-:W-:Y:S05]  /*1af0*/  @!P0 BRA `(.L_x_24) ;  /* 0x0000000000048947 */ /* 0x000fea0003800000 */
[----:B------:R-:W-:Y:S01]  /*1b00*/  BPT.TRAP 0x1 ;  /* 0x000000040000795c */ /* 0x000fe20000300000 */
.L_x_24:
[----:B-1----:R-:W-:Y:S05]  /*1b10*/  @P1 BRA `(.L_x_25) ;  /* 0x0000000000081947 */ /* 0x002fea0003800000 */
[----:B------:R-:W1:Y:S02]  /*1b20*/  SYNCS.PHASECHK.TRANS64.TRYWAIT P1, [R5+URZ], R4 ;  /* 0x00000004050075a7 */ /* 0x000e64000802017f */
[----:B-1----:R-:W-:Y:S05]  /*1b30*/  @!P1 BRA `(.L_x_26) ;  /* 0x000000a000109947 */ /* 0x002fea0003800000 */
.L_x_25:
[----:B------:R-:W-:Y:S01]  /*1b40*/  ULEA UR7, UR6, UR4, 0xb ;  /* 0x0000000406077291 */ /* 0x000fe2000f8e583f */
[----:B------:R-:W-:Y:S01]  /*1b50*/  WARPGROUP.ARRIVE ;  /* 0x00000000000079c5 */ /* 0x000fe20000000000 */
[----:B------:R-:W-:Y:S01]  /*1b60*/  ULEA UR12, UR6, UR5, 0x8 ;  /* 0x00000005060c7291 */ /* 0x000fe2000f8e403f */
[----:B------:R-:W-:Y:S01]  /*1b70*/  UMOV UR9, 0x80000020 ;  /* 0x8000002000097882 */ /* 0x000fe20000000000 */
[----:B------:R-:W-:Y:S01]  /*1b80*/  UMOV UR11, 0x80000020 ;  /* 0x80000020000b7882 */ /* 0x000fe20000000000 */
[----:B------:R-:W-:Y:S02]  /*1b90*/  UIADD3 UR13, UR7, 0x200, URZ ;  /* 0x00000200070d7890 */ /* 0x000fe4000fffe03f */
[----:B------:R-:W-:Y:S02]  /*1ba0*/  UMOV UR8, UR7 ;  /* 0x0000000700087c82 */ /* 0x000fe40008000000 */
[----:B------:R-:W-:Y:S01]  /*1bb0*/  UMOV UR10, UR12 ;  /* 0x0000000c000a7c82 */ /* 0x000fe20008000000 */
[----:B------:R-:W-:Y:S01]  /*1bc0*/  UIADD3 UR14, UR7, 0x400, URZ ;  /* 0x00000400070e7890 */ /* 0x000fe2000fffe03f */
[----:B------:R-:W-:Y:S01]  /*1bd0*/  IGMMA.64x64x32.S8.S8 R120, gdesc[UR8], R120, gsb0 ;  /* 0x01e00000087879f1 */ /* 0x000fe20008041078 */
[----:B------:R-:W-:Y:S01]  /*1be0*/  UMOV UR9, 0x80000020 ;  /* 0x8000002000097882 */ /* 0x000fe20000000000 */
[----:B------:R-:W-:Y:S01]  /*1bf0*/  UMOV UR8, UR13 ;  /* 0x0000000d00087c82 */ /* 0x000fe20008000000 */
[----:B------:R-:W-:-:S02]  /*1c00*/  UIADD3 UR15, UR7, 0x600, URZ ;  /* 0x00000600070f7890 */ /* 0x000fc4000fffe03f */
        /* <DEDUP_REMOVED lines=40> */
[----:B------:R-:W-:Y:S01]  /*1e90*/  BPT.TRAP 0x1 ;  /* 0x000000040000795c */ /* 0x000fe20000300000 */
.L_x_27:
[----:B------:R-:W-:-:S13]  /*1ea0*/  ISETP.NE.AND P1, PT, R153, RZ, PT ;  /* 0x000000ff9900720c */ /* 0x000fda0003f25270 */
[----:B01----:R-:W-:-:S04]  /*1eb0*/  @P1 IMAD R4, R3, 0x8, R6 ;  /* 0x0000000803041824 */ /* 0x003fc800078e0206 */
[----:B------:R-:W-:-:S05]  /*1ec0*/  @P1 VIADD R5, R4, 0x30 ;  /* 0x0000003004051836 */ /* 0x000fca0000000000 */
[----:B------:R-:W-:-:S04]  /*1ed0*/  @P1 PRMT R5, R154, 0x654, R5 ;  /* 0x000006549a051816 */ /* 0x000fc80000000005 */
[----:B------:R0:W-:Y:S01]  /*1ee0*/  @P1 SYNCS.ARRIVE.TRANS64.RED.A1T0 RZ, [R5+URZ], RZ ;  /* 0x000000ff05ff19a7 */ /* 0x0001e2000810043f */
[----:B------:R-:W-:-:S13]  /*1ef0*/  ISETP.GT.U32.AND P1, PT, R19, 0x1, PT ;  /* 0x000000011300780c */ /* 0x000fda0003f24070 */
[----:B0-----:R-:W-:Y:S05]  /*1f00*/  @P1 BRA `(.L_x_28) ;  /* 0x0000000000041947 */ /* 0x001fea0003800000 */
[----:B------:R-:W-:Y:S01]  /*1f10*/  BPT.TRAP 0x1 ;  /* 0x000000040000795c */ /* 0x000fe20000300000 */
.L_x_28:
[----:B------:R-:W-:Y:S01]  /*1f20*/  UIADD3 UR6, UR6, 0x1, URZ ;  /* 0x0000000106067890 */ /* 0x000fe2000fffe03f */
[C---:B------:R-:W-:Y:S01]  /*1f30*/  ISETP.GT.AND P2, PT, R0.reuse, 0x1, PT ;  /* 0x000000010000780c */ /* 0x040fe20003f44270 */
[----:B------:R-:W-:Y:S02]  /*1f40*/  VIADD R3, R3, 0x1 ;  /* 0x0000000103037836 */ /* 0x000fe40000000000 */
[----:B------:R-:W-:Y:S01]  /*1f50*/  UISETP.NE.AND UP0, UPT, UR6, 0x6, UPT ;  /* 0x000000060600788c */ /* 0x000fe2000bf05270 */
[----:B------:R-:W-:Y:S02]  /*1f60*/  VIADD R0, R0, 0xffffffff ;  /* 0xffffffff00007836 */ /* 0x000fe40000000000 */
[C---:B------:R-:W-:Y:S01]  /*1f70*/  ISETP.NE.AND P1, PT, R3.reuse, 0x6, PT ;  /* 0x000000060300780c */ /* 0x040fe20003f25270 */
[----:B------:R-:W-:Y:S02]  /*1f80*/  USEL UR7, URZ, 0x1, UP0 ;  /* 0x000000013f077887 */ /* 0x000fe40008000000 */
[----:B------:R-:W-:Y:S01]  /*1f90*/  USEL UR6, UR6, URZ, UP0 ;  /* 0x0000003f06067287 */ /* 0x000fe20008000000 */
[----:B------:R-:W-:-:S03]  /*1fa0*/  SEL R3, R3, RZ, P1 ;  /* 0x000000ff03037207 */ /* 0x000fc60000800000 */
[----:B------:R-:W-:Y:S01]  /*1fb0*/  LOP3.LUT R7, R7, UR7, RZ, 0x3c, !PT ;  /* 0x0000000707077c12 */ /* 0x000fe2000f8e3cff */
[----:B------:R-:W-:Y:S07]  /*1fc0*/  @P2 BRA `(.L_x_29) ;  /* 0xfffffff800a02947 */ /* 0x000fee000383ffff */
.L_x_22:
[----:B------:R-:W2:Y:S02]  /*1fd0*/  LDC R0, c[0x0][0x28c] ;  /* 0x0000a300ff007b82 */ /* 0x000ea40000000800 */
[----:B--2---:R-:W-:-:S13]  /*1fe0*/  ISETP.GE.AND P1, PT, R0, 0x1, PT ;  /* 0x000000010000780c */ /* 0x004fda0003f26270 */
[----:B------:R-:W-:Y:S05]  /*1ff0*/  @!P1 BRA `(.L_x_30) ;  /* 0x0000000000509947 */ /* 0x000fea0003800000 */
[----:B------:R-:W-:Y:S05]  /*2000*/  @!P0 BRA `(.L_x_31) ;  /* 0x0000000000048947 */ /* 0x000fea0003800000 */
[----:B------:R-:W-:Y:S01]  /*2010*/  BPT.TRAP 0x1 ;  /* 0x000000040000795c */ /* 0x000fe20000300000 */
.L_x_31:
[----:B------:R-:W-:Y:S01]  /*2020*/  ISETP.NE.AND P0, PT, R153, RZ, PT ;  /* 0x000000ff9900720c */ /* 0x000fe20003f05270 */
[----:B------:R-:W-:Y:S01]  /*2030*/  BSSY B0, `(.L_x_32) ;  /* 0x000000e000007945 */ /* 0x000fe20003800000 */
[----:B------:R-:W-:-:S11]  /*2040*/  ISETP.GT.U32.AND P1, PT, R19, 0x1, PT ;  /* 0x000000011300780c */ /* 0x000fd60003f24070 */
[----:B------:R-:W-:Y:S05]  /*2050*/  @!P0 BRA `(.L_x_33) ;  /* 0x00000000002c8947 */ /* 0x000fea0003800000 */
[----:B------:R-:W-:-:S04]  /*2060*/  UISETP.LT.AND UP0, UPT, UR40, 0x1, UPT ;  /* 0x000000012800788c */ /* 0x000fc8000bf01270 */
[----:B------:R-:W-:-:S04]  /*2070*/  USEL UR6, UR40, 0x1, UP0 ;  /* 0x0000000128067887 */ /* 0x000fc80008000000 */
[----:B------:R-:W-:-:S04]  /*2080*/  UIADD3 UR6, UR39, UR40, -UR6 ;  /* 0x0000002827067290 */ /* 0x000fc8000fffe806 */
[----:B------:R-:W-:-:S04]  /*2090*/  UIMAD.WIDE.U32 UR4, UR6, -0x55555555, URZ ;  /* 0xaaaaaaab060478a5 */ /* 0x000fc8000f8e003f */
[----:B------:R-:W-:-:S04]  /*20a0*/  USHF.R.U32.HI UR4, URZ, 0x2, UR5 ;  /* 0x000000023f047899 */ /* 0x000fc80008011605 */
[----:B------:R-:W-:-:S06]  /*20b0*/  UIMAD UR6, UR4, -0x6, UR6 ;  /* 0xfffffffa040678a4 */ /* 0x000fcc000f8e0206 */
[----:B------:R-:W-:-:S04]  /*20c0*/  IMAD.U32 R3, RZ, RZ, UR6 ;  /* 0x00000006ff037e24 */ /* 0x000fc8000f8e00ff */
[----:B------:R-:W-:-:S04]  /*20d0*/  IMAD R0, R3, 0x8, R6 ;  /* 0x0000000803007824 */ /* 0x000fc800078e0206 */
[----:B------:R-:W-:-:S05]  /*20e0*/  VIADD R3, R0, 0x30 ;  /* 0x0000003000037836 */ /* 0x000fca0000000000 */
[----:B------:R-:W-:-:S04]  /*20f0*/  PRMT R3, R154, 0x654, R3 ;  /* 0x000006549a037816 */ /* 0x000fc80000000003 */
[----:B------:R2:W-:Y:S03]  /*2100*/  SYNCS.ARRIVE.TRANS64.RED.A1T0 RZ, [R3+URZ], RZ ;  /* 0x000000ff03ff79a7 */ /* 0x0005e6000810043f */
.L_x_33:
[----:B------:R-:W-:Y:S05]  /*2110*/  BSYNC B0 ;  /* 0x0000000000007941 */ /* 0x000fea0003800000 */
.L_x_32:
[----:B------:R-:W-:Y:S05]  /*2120*/  @P1 BRA `(.L_x_30) ;  /* 0x0000000000041947 */ /* 0x000fea0003800000 */
[----:B------:R-:W-:Y:S01]  /*2130*/  BPT.TRAP 0x1 ;  /* 0x000000040000795c */ /* 0x000fe20000300000 */
.L_x_30:
[----:B------:R-:W3:Y:S01]  /*2140*/  LDC R6, c[0x0][0x288] ;  /* 0x0000a200ff067b82 */ /* 0x000ee20000000800 */
[--C-:B------:R-:W-:Y:S01]  /*2150*/  SHF.R.U32.HI R0, RZ, 0x2, R18.reuse ;  /* 0x00000002ff007819 */ /* 0x100fe20000011612 */
[----:B------:R-:W-:Y:S01]  /*2160*/  IMAD.SHL.U32 R23, R23, 0x40, RZ ;  /* 0x0000004017177824 */ /* 0x000fe200078e00ff */
[----:B01----:R-:W-:Y:S01]  /*2170*/  SHF.R.U32.HI R5, RZ, 0x7, R18 ;  /* 0x00000007ff057819 */ /* 0x003fe20000011612 */
[----:B------:R-:W-:Y:S01]  /*2180*/  UIADD3 UR39, UR40, UR39, URZ ;  /* 0x0000002728277290 */ /* 0x000fe2000fffe03f */
[C---:B------:R-:W-:Y:S01]  /*2190*/  LOP3.LUT R4, R18.reuse, 0x60, RZ, 0xc0, !PT ;  /* 0x0000006012047812 */ /* 0x040fe200078ec0ff */
[----:B------:R-:W-:Y:S01]  /*21a0*/  IMAD.SHL.U32 R12, R18, 0x2, RZ ;  /* 0x00000002120c7824 */ /* 0x000fe200078e00ff */
[----:B--2---:R-:W-:Y:S01]  /*21b0*/  LOP3.LUT R3, R0, 0x7, RZ, 0xc0, !PT ;  /* 0x0000000700037812 */ /* 0x004fe200078ec0ff */
[----:B------:R-:W-:Y:S01]  /*21c0*/  UISETP.GT.U32.AND UP0, UPT, UR39, 0x5, UPT ;  /* 0x000000052700788c */ /* 0x000fe2000bf04070 */
[----:B------:R-:W-:Y:S01]  /*21d0*/  LOP3.LUT R0, R5, 0x1, RZ, 0xc0, !PT ;  /* 0x0000000105007812 */ /* 0x000fe200078ec0ff */
[----:B------:R-:W-:Y:S01]  /*21e0*/  ULDC UR7, c[0x0][0x284] ;  /* 0x0000a10000077ab9 */ /* 0x000fe20000000800 */
[----:B------:R-:W-:Y:S01]  /*21f0*/  SHF.R.U32.HI R8, RZ, 0x1, R4 ;  /* 0x00000001ff087819 */ /* 0x000fe20000011604 */
[----:B------:R-:W-:Y:S01]  /*2200*/  UISETP.LT.U32.AND UP0, UPT, UR40, 0x6, UP0 ;  /* 0x000000062800788c */ /* 0x000fe20008701070 */
[----:B------:R-:W-:Y:S01]  /*2210*/  SHF.L.U32 R10, R0, 0x6, RZ ;  /* 0x00000006000a7819 */ /* 0x000fe200000006ff */
[----:B------:R-:W-:Y:S01]  /*2220*/  UISETP.GE.U32.AND UP1, UPT, UR40, 0x6, UPT ;  /* 0x000000062800788c */ /* 0x000fe2000bf26070 */
[--C-:B------:R-:W-:Y:S01]  /*2230*/  IADD3 R5, RZ, -R8, -R3.reuse ;  /* 0x80000008ff057210 */ /* 0x100fe20007ffe803 */
[----:B------:R-:W-:Y:S01]  /*2240*/  ULDC.64 UR8, c[0x0][0x5d0] ;  /* 0x0001740000087ab9 */ /* 0x000fe20000000a00 */
[----:B------:R-:W-:Y:S01]  /*2250*/  LOP3.LUT R165, R10, 0x40, R3, 0xe2, !PT ;  /* 0x000000400aa57812 */ /* 0x000fe200078ee203 */
[----:B------:R-:W-:Y:S01]  /*2260*/  UIMAD.WIDE.U32 UR4, UR39, -0x55555555, URZ ;  /* 0xaaaaaaab270478a5 */ /* 0x000fe2000f8e003f */
[----:B------:R-:W-:Y:S01]  /*2270*/  SHF.R.S32.HI R15, RZ, 0x1f, R22 ;  /* 0x0000001fff0f7819 */ /* 0x000fe20000011416 */
[----:B------:R-:W-:Y:S01]  /*2280*/  IMAD R3, R0, -0x40, R5 ;  /* 0xffffffc000037824 */ /* 0x000fe200078e0205 */
[C---:B------:R-:W-:Y:S01]  /*2290*/  LOP3.LUT R12, R23.reuse, 0x6, R12, 0xf8, !PT ;  /* 0x00000006170c7812 */ /* 0x040fe200078ef80c */
[----:B------:R-:W-:Y:S01]  /*22a0*/  IMAD.SHL.U32 R0, R152, 0x200, RZ ;  /* 0x0000020098007824 */ /* 0x000fe200078e00ff */
[----:B------:R-:W-:Y:S01]  /*22b0*/  LOP3.LUT R4, R18, 0x3, RZ, 0xc0, !PT ;  /* 0x0000000312047812 */ /* 0x000fe200078ec0ff */
[----:B------:R-:W-:Y:S01]  /*22c0*/  USEL UR6, URZ, 0x1, !UP0 ;  /* 0x000000013f067887 */ /* 0x000fe2000c000000 */
[----:B---3--:R-:W-:Y:S01]  /*22d0*/  ISETP.GE.AND P0, PT, R23, R6, PT ;  /* 0x000000061700720c */ /* 0x008fe20003f06270 */
[----:B------:R-:W-:Y:S01]  /*22e0*/  IMAD R5, R15, UR8, RZ ;  /* 0x000000080f057c24 */ /* 0x000fe2000f8e02ff */
[----:B------:R-:W-:Y:S01]  /*22f0*/  SHF.R.S32.HI R13, RZ, 0x1f, R12 ;  /* 0x0000001fff0d7819 */ /* 0x000fe2000001140c */
[----:B------:R-:W-:Y:S01]  /*2300*/  IMAD R10, R4, -0x2, R6 ;  /* 0xfffffffe040a7824 */ /* 0x000fe200078e0206 */
[----:B------:R-:W-:Y:S01]  /*2310*/  ISETP.GE.OR P0, PT, R0, UR7, P0 ;  /* 0x0000000700007c0c */ /* 0x000fe20008706670 */
[----:B------:R-:W-:Y:S01]  /*2320*/  USHF.R.U32.HI UR4, URZ, 0x2, UR5 ;  /* 0x000000023f047899 */ /* 0x000fe20008011605 */
[----:B------:R-:W-:Y:S01]  /*2330*/  IMAD.WIDE R6, R152, 0x200, RZ ;  /* 0x0000020098067825 */ /* 0x000fe200078e02ff */
[----:B------:R-:W-:Y:S01]  /*2340*/  ULOP3.LUT UR38, UR38, UR6, URZ, 0x3c, !UPT ;  /* 0x0000000626267292 */ /* 0x000fe2000f8e3c3f */
[----:B------:R-:W-:Y:S01]  /*2350*/  IADD3 R3, -R0, UR7, R3 ;  /* 0x0000000700037c10 */ /* 0x000fe2000fffe103 */
[----:B------:R-:W-:Y:S01]  /*2360*/  UIMAD UR39, UR4, -0x6, UR39 ;  /* 0xfffffffa042778a4 */ /* 0x000fe2000f8e0227 */
[C---:B------:R-:W-:Y:S01]  /*2370*/  IMAD R9, R22.reuse, UR9, R5 ;  /* 0x0000000916097c24 */ /* 0x040fe2000f8e0205 */
[----:B------:R-:W-:Y:S01]  /*2380*/  @UP1 ULOP3.LUT UR38, UR38, 0x1, UR4, 0x78, !UPT ;  /* 0x0000000126261892 */ /* 0x000fe2000f8e7804 */
[----:B------:R-:W-:Y:S01]  /*2390*/  IMAD.WIDE.U32 R4, R22, UR8, R12 ;  /* 0x0000000816047c25 */ /* 0x000fe2000f8e000c */
[----:B------:R-:W-:-:S03]  /*23a0*/  LOP3.LUT R165, R6, R165, R8, 0xfe, !PT ;  /* 0x000000a506a57212 */ /* 0x000fc600078efe08 */
[----:B------:R-:W-:Y:S02]  /*23b0*/  IMAD.IADD R9, R5, 0x1, R9 ;  /* 0x0000000105097824 */ /* 0x000fe400078e0209 */
[----:B------:R-:W-:Y:S02]  /*23c0*/  IMAD.IADD R0, R10, 0x1, -R23 ;  /* 0x000000010a007824 */ /* 0x000fe400078e0a17 */
[----:B------:R-:W-:Y:S02]  /*23d0*/  IMAD.MOV.U32 R152, RZ, RZ, -0x1 ;  /* 0xffffffffff987424 */ /* 0x000fe400078e00ff */
[----:B------:R-:W-:Y:S01]  /*23e0*/  IMAD.MOV.U32 R8, RZ, RZ, R4 ;  /* 0x000000ffff087224 */ /* 0x000fe200078e0004 */
[----:B------:R-:W-:Y:S06]  /*23f0*/  @P0 BRA `(.L_x_34) ;  /* 0x00000078006c0947 */ /* 0x000fec0003800000 */
[----:B------:R-:W0:Y:S01]  /*2400*/  LDC.64 R4, c[0x0][0x5c8] ;  /* 0x00017200ff047b82 */ /* 0x000e220000000a00 */
[----:B-----5:R-:W-:Y:S01]  /*2410*/  ISETP.NE.AND P0, PT, R156, RZ, PT ;  /* 0x000000ff9c00720c */ /* 0x020fe20003f05270 */
[----:B------:R-:W-:Y:S01]  /*2420*/  BSSY B0, `(.L_x_34) ;  /* 0x0000798000007945 */ /* 0x000fe20003800000 */
[-C--:B0-----:R-:W-:Y:S02]  /*2430*/  IMAD R10, R7, R4.reuse, RZ ;  /* 0x00000004070a7224 */ /* 0x081fe400078e02ff */
[----:B------:R-:W-:-:S04]  /*2440*/  IMAD.WIDE.U32 R168, R165, R4, R8 ;  /* 0x00000004a5a87225 */ /* 0x000fc800078e0008 */
[----:B------:R-:W-:-:S04]  /*2450*/  IMAD R9, R165, R5, R10 ;  /* 0x00000005a5097224 */ /* 0x000fc800078e020a */
[----:B------:R-:W-:Y:S01]  /*2460*/  IMAD.IADD R170, R169, 0x1, R9 ;  /* 0x00000001a9aa7824 */ /* 0x000fe200078e0209 */
[----:B------:R-:W-:Y:S06]  /*2470*/  @!P0 BRA `(.L_x_35) ;  /* 0x00000050008c8947 */ /* 0x000fec0003800000 */
[----:B------:R-:W0:Y:S01]  /*2480*/  LDC.64 R10, c[0x0][0x5b0] ;  /* 0x00016c00ff0a7b82 */ /* 0x000e220000000a00 */
[----:B------:R-:W-:Y:S01]  /*2490*/  ULDC.64 UR4, c[0x0][0x5b8] ;  /* 0x00016e0000047ab9 */ /* 0x000fe20000000a00 */
[----:B------:R-:W-:Y:S01]  /*24a0*/  ISETP.GE.AND P1, PT, R3, 0x1, PT ;  /* 0x000000010300780c */ /* 0x000fe20003f26270 */
[----:B------:R-:W-:Y:S01]  /*24b0*/  IMAD R15, R15, UR4, RZ ;  /* 0x000000040f0f7c24 */ /* 0x000fe2000f8e02ff */
[----:B------:R-:W-:Y:S01]  /*24c0*/  BSSY B1, `(.L_x_36) ;  /* 0x000000e000017945 */ /* 0x000fe20003800000 */
[----:B------:R-:W-:Y:S01]  /*24d0*/  IMAD.WIDE.U32 R12, R22, UR4, R12 ;  /* 0x00000004160c7c25 */ /* 0x000fe2000f8e000c */
[----:B------:R-:W-:Y:S02]  /*24e0*/  ISETP.LT.OR P3, PT, R0, 0x1, !P1 ;  /* 0x000000010000780c */ /* 0x000fe40004f61670 */
[----:B------:R-:W1:Y:S01]  /*24f0*/  LDC.64 R8, c[0x0][0x5a8] ;  /* 0x00016a00ff087b82 */ /* 0x000e620000000a00 */
[----:B------:R-:W-:Y:S01]  /*2500*/  IMAD R15, R22, UR5, R15 ;  /* 0x00000005160f7c24 */ /* 0x000fe2000f8e020f */
[----:B------:R-:W-:-:S03]  /*2510*/  MOV R14, R12 ;  /* 0x0000000c000e7202 */ /* 0x000fc60000000f00 */
[----:B------:R-:W-:Y:S02]  /*2520*/  IMAD.IADD R15, R13, 0x1, R15 ;  /* 0x000000010d0f7824 */ /* 0x000fe400078e020f */
[-C--:B0-----:R-:W-:Y:S02]  /*2530*/  IMAD R22, R7, R10.reuse, RZ ;  /* 0x0000000a07167224 */ /* 0x081fe400078e02ff */
[----:B------:R-:W-:-:S04]  /*2540*/  IMAD.WIDE.U32 R20, R165, R10, R14 ;  /* 0x0000000aa5147225 */ /* 0x000fc800078e000e */
[----:B------:R-:W-:Y:S01]  /*2550*/  IMAD R173, R165, R11, R22 ;  /* 0x0000000ba5ad7224 */ /* 0x000fe200078e0216 */
[----:B-1----:R-:W-:-:S04]  /*2560*/  IADD3 R166, P0, R20, R8, RZ ;  /* 0x0000000814a67210 */ /* 0x002fc80007f1e0ff */
[----:B------:R-:W-:Y:S01]  /*2570*/  IADD3.X R167, R9, R21, R173, P0, !PT ;  /* 0x0000001509a77210 */ /* 0x000fe200007fe4ad */
[----:B------:R-:W-:Y:S08]  /*2580*/  @P3 BRA `(.L_x_37) ;  /* 0x0000000000043947 */ /* 0x000ff00003800000 */
[----:B------:R0:W5:Y:S02]  /*2590*/  LDG.E.U8 R163, desc[UR36][R166.64] ;  /* 0x00000024a6a37981 */ /* 0x000164000c1e1100 */
.L_x_37:
[----:B------:R-:W-:Y:S05]  /*25a0*/  BSYNC B1 ;  /* 0x0000000000017941 */ /* 0x000fea0003800000 */
.L_x_36:
[----:B-----5:R-:W-:Y:S01]  /*25b0*/  LOP3.LUT R20, R163, 0xffff, RZ, 0xc0, !PT ;  /* 0x0000ffffa3147812 */ /* 0x020fe200078ec0ff */
[----:B------:R-:W-:Y:S01]  /*25c0*/  ULDC.64 UR4, c[0x0][0x5c0] ;  /* 0x0001700000047ab9 */ /* 0x000fe20000000a00 */
[----:B------:R-:W-:Y:S01]  /*25d0*/  ISETP.LT.OR P4, PT, R0, 0x2, !P1 ;  /* 0x000000020000780c */ /* 0x000fe20004f81670 */
[----:B------:R-:W-:Y:S01]  /*25e0*/  IMAD.SHL.U32 R22, R10, 0x8, RZ ;  /* 0x000000080a167824 */ /* 0x000fe200078e00ff */
[----:B------:R-:W-:Y:S01]  /*25f0*/  PRMT R21, R20, 0x8880, RZ ;  /* 0x0000888014157816 */ /* 0x000fe200000000ff */
[----:B------:R-:W-:Y:S01]  /*2600*/  BSSY B1, `(.L_x_38) ;  /* 0x0000010000017945 */ /* 0x000fe20003800000 */
[----:B------:R-:W-:Y:S02]  /*2610*/  SHF.L.U64.HI R23, R10, 0x3, R11 ;  /* 0x000000030a177819 */ /* 0x000fe4000001020b */
[----:B------:R-:W-:Y:S01]  /*2620*/  IADD3 R20, P0, R168, UR4, RZ ;  /* 0x00000004a8147c10 */ /* 0x000fe2000ff1e0ff */
[----:B------:R-:W-:Y:S01]  /*2630*/  IMAD R164, R21, R156, RZ ;  /* 0x0000009c15a47224 */ /* 0x000fe200078e02ff */
[----:B------:R-:W-:Y:S01]  /*2640*/  ISETP.GE.AND P2, PT, R3, 0x9, PT ;  /* 0x000000090300780c */ /* 0x000fe20003f46270 */
[----:B------:R-:W-:Y:S01]  /*2650*/  IMAD.WIDE.U32 R168, R165, R10, R22 ;  /* 0x0000000aa5a87225 */ /* 0x000fe200078e0016 */
[----:B------:R-:W-:-:S03]  /*2660*/  IADD3.X R21, R170, UR5, RZ, P0, !PT ;  /* 0x00000005aa157c10 */ /* 0x000fc600087fe4ff */
[----:B------:R-:W-:Y:S01]  /*2670*/  @!P3 IMAD R171, R120, R155, R164 ;  /* 0x0000009b78abb224 */ /* 0x000fe200078e02a4 */
[----:B------:R-:W-:Y:S01]  /*2680*/  IADD3 R168, P0, P5, R12, R8, R168 ;  /* 0x000000080ca87210 */ /* 0x000fe20007d1e0a8 */
[----:B------:R-:W-:-:S03]  /*2690*/  IMAD.IADD R120, R173, 0x1, R169 ;  /* 0x00000001ad787824 */ /* 0x000fc600078e02a9 */
[----:B------:R1:W-:Y:S01]  /*26a0*/  @!P3 STG.E.U8 desc[UR36][R20.64], R171 ;  /* 0x000000ab1400b986 */ /* 0x0003e2000c101124 */
[----:B------:R-:W-:Y:S01]  /*26b0*/  ISETP.LT.OR P3, PT, R0, 0x1, !P2 ;  /* 0x000000010000780c */ /* 0x000fe20005761670 */
[----:B------:R-:W-:-:S12]  /*26c0*/  @P4 BRA `(.L_x_39) ;  /* 0x00000000000c4947 */ /* 0x000fd80003800000 */
[----:B------:R-:W1:Y:S02]  /*26d0*/  LDG.E.U8 R163, desc[UR36][R166.64+0x1] ;  /* 0x00000124a6a37981 */ /* 0x000e64000c1e1100 */
[----:B-1----:R-:W-:-:S05]  /*26e0*/  PRMT R171, R163, 0x8880, RZ ;  /* 0x00008880a3ab7816 */ /* 0x002fca00000000ff */
[----:B------:R-:W-:-:S07]  /*26f0*/  IMAD R164, R171, R156, RZ ;  /* 0x0000009caba47224 */ /* 0x000fce00078e02ff */
.L_x_39:
[----:B------:R-:W-:Y:S05]  /*2700*/  BSYNC B1 ;  /* 0x0000000000017941 */ /* 0x000fea0003800000 */
.L_x_38:
[----:B-1----:R-:W-:Y:S01]  /*2710*/  @!P4 IMAD R171, R121, R155, R164 ;  /* 0x0000009b79abc224 */ /* 0x002fe200078e02a4 */
[----:B------:R-:W-:Y:S01]  /*2720*/  IADD3.X R169, R15, R9, R120, P0, P5 ;  /* 0x000000090fa97210 */ /* 0x000fe200007ea478 */
[----:B------:R-:W-:Y:S01]  /*2730*/  BSSY B1, `(.L_x_40) ;  /* 0x000000a000017945 */ /* 0x000fe20003800000 */
[----:B------:R-:W-:Y:S02]  /*2740*/  ISETP.LT.OR P5, PT, R0, 0x2, !P2 ;  /* 0x000000020000780c */ /* 0x000fe400057a1670 */
[----:B------:R1:W-:Y:S01]  /*2750*/  @!P4 STG.E.U8 desc[UR36][R20.64+0x1], R171 ;  /* 0x000001ab1400c986 */ /* 0x0003e2000c101124 */
[----:B------:R-:W-:Y:S02]  /*2760*/  IADD3 R120, P4, R20, R161, RZ ;  /* 0x000000a114787210 */ /* 0x000fe40007f9e0ff */
[----:B------:R-:W-:-:S03]  /*2770*/  ISETP.LT.OR P0, PT, R0, 0x9, !P1 ;  /* 0x000000090000780c */ /* 0x000fc60004f01670 */
[----:B------:R-:W-:Y:S01]  /*2780*/  IMAD.X R121, R21, 0x1, R158, P4 ;  /* 0x0000000115797824 */ /* 0x000fe200020e069e */
[----:B------:R-:W-:Y:S09]  /*2790*/  @P3 BRA `(.L_x_41) ;  /* 0x00000000000c3947 */ /* 0x000ff20003800000 */
[----:B------:R-:W1:Y:S02]  /*27a0*/  LDG.E.U8 R163, desc[UR36][R168.64] ;  /* 0x00000024a8a37981 */ /* 0x000e64000c1e1100 */
[----:B-1----:R-:W-:-:S05]  /*27b0*/  PRMT R171, R163, 0x8880, RZ ;  /* 0x00008880a3ab7816 */ /* 0x002fca00000000ff */
[----:B------:R-:W-:-:S07]  /*27c0*/  IMAD R164, R171, R156, RZ ;  /* 0x0000009caba47224 */ /* 0x000fce00078e02ff */
.L_x_41:
[----:B------:R-:W-:Y:S05]  /*27d0*/  BSYNC B1 ;  /* 0x0000000000017941 */ /* 0x000fea0003800000 */
.L_x_40:
[----:B-1----:R-:W-:Y:S01]  /*27e0*/  @!P3 IMAD R171, R122, R155, R164 ;  /* 0x0000009b7aabb224 */ /* 0x002fe200078e02a4 */
[----:B------:R-:W-:Y:S04]  /*27f0*/  BSSY B1, `(.L_x_42) ;  /* 0x0000006000017945 */ /* 0x000fe80003800000 */
[----:B------:R1:W-:Y:S01]  /*2800*/  @!P3 STG.E.U8 desc[UR36][R120.64], R171 ;  /* 0x000000ab7800b986 */ /* 0x0003e2000c101124 */
[----:B------:R-:W-:Y:S05]  /*2810*/  @P5 BRA `(.L_x_43) ;  /* 0x00000000000c5947 */ /* 0x000fea0003800000 */
[----:B------:R-:W1:Y:S02]  /*2820*/  LDG.E.U8 R163, desc[UR36][R168.64+0x1] ;  /* 0x00000124a8a37981 */ /* 0x000e64000c1e1100 */
[----:B-1----:R-:W-:-:S05]  /*2830*/  PRMT R171, R163, 0x8880, RZ ;  /* 0x00008880a3ab7816 */ /* 0x002fca00000000ff */
[----:B------:R-:W-:-:S07]  /*2840*/  IMAD R164, R171, R156, RZ ;  /* 0x0000009caba47224 */ /* 0x000fce00078e02ff */
.L_x_43:
[----:B------:R-:W-:Y:S05]  /*2850*/  BSYNC B1 ;  /* 0x0000000000017941 */ /* 0x000fea0003800000 */
.L_x_42:
[----:B------:R-:W-:Y:S01]  /*2860*/  @!P5 IMAD R123, R123, R155, R164 ;  /* 0x0000009b7b7bd224 */ /* 0x000fe200078e02a4 */
[----:B------:R-:W-:Y:S04]  /*2870*/  BSSY B1, `(.L_x_44) ;  /* 0x0000006000017945 */ /* 0x000fe80003800000 */
[----:B------:R2:W-:Y:S01]  /*2880*/  @!P5 STG.E.U8 desc[UR36][R120.64+0x1], R123 ;  /* 0x0000017b7800d986 */ /* 0x0005e2000c101124 */
[----:B------:R-:W-:Y:S05]  /*2890*/  @P0 BRA `(.L_x_45) ;  /* 0x00000000000c0947 */ /* 0x000fea0003800000 */
[----:B------:R-:W2:Y:S02]  /*28a0*/  LDG.E.U8 R163, desc[UR36][R166.64+0x8] ;  /* 0x00000824a6a37981 */ /* 0x000ea4000c1e1100 */
[----:B--2---:R-:W-:-:S05]  /*28b0*/  PRMT R123, R163, 0x8880, RZ ;  /* 0x00008880a37b7816 */ /* 0x004fca00000000ff */
[----:B------:R-:W-:-:S07]  /*28c0*/  IMAD R164, R123, R156, RZ ;  /* 0x0000009c7ba47224 */ /* 0x000fce00078e02ff */
.L_x_45:
[----:B------:R-:W-:Y:S05]  /*28d0*/  BSYNC B1 ;  /* 0x0000000000017941 */ /* 0x000fea0003800000 */
.L_x_44:
[----:B------:R-:W-:Y:S01]  /*28e0*/  ISETP.LT.OR P4, PT, R0, 0xa, !P1 ;  /* 0x0000000a0000780c */ /* 0x000fe20004f81670 */
[----:B--2---:R-:W-:Y:S01]  /*28f0*/  @!P0 IMAD R123, R124, R155, R164 ;  /* 0x0000009b7c7b8224 */ /* 0x004fe200078e02a4 */
[----:B------:R-:W-:Y:S01]  /*2900*/  BSSY B1, `(.L_x_46) ;  /* 0x0000009000017945 */ /* 0x000fe20003800000 */
[C---:B------:R-:W-:Y:S02]  /*2910*/  ISETP.LT.OR P3, PT, R0.reuse, 0x9, !P2 ;  /* 0x000000090000780c */ /* 0x040fe40005761670 */
[C---:B------:R-:W-:Y:S01]  /*2920*/  ISETP.LT.OR P5, PT, R0.reuse, 0xa, !P2 ;  /* 0x0000000a0000780c */ /* 0x040fe200057a1670 */
[----:B------:R2:W-:Y:S01]  /*2930*/  @!P0 STG.E.U8 desc[UR36][R20.64+0x8], R123 ;  /* 0x0000087b14008986 */ /* 0x0005e2000c101124 */
[----:B------:R-:W-:-:S06]  /*2940*/  ISETP.LT.OR P0, PT, R0, 0x11, !P1 ;  /* 0x000000110000780c */ /* 0x000fcc0004f01670 */
[----:B------:R-:W-:Y:S07]  /*2950*/  @P4 BRA `(.L_x_47) ;  /* 0x00000000000c4947 */ /* 0x000fee0003800000 */
[----:B------:R-:W2:Y:S02]  /*2960*/  LDG.E.U8 R163, desc[UR36][R166.64+0x9] ;  /* 0x00000924a6a37981 */ /* 0x000ea4000c1e1100 */
[----:B--2---:R-:W-:-:S05]  /*2970*/  PRMT R123, R163, 0x8880, RZ ;  /* 0x00008880a37b7816 */ /* 0x004fca00000000ff */
[----:B------:R-:W-:-:S07]  /*2980*/  IMAD R164, R123, R156, RZ ;  /* 0x0000009c7ba47224 */ /* 0x000fce00078e02ff */
.L_x_47:
[----:B------:R-:W-:Y:S05]  /*2990*/  BSYNC B1 ;  /* 0x0000000000017941 */ /* 0x000fea0003800000 */
.L_x_46:
[----:B------:R-:W-:Y:S01]  /*29a0*/  @!P4 IMAD R125, R125, R155, R164 ;  /* 0x0000009b7d7dc224 */ /* 0x000fe200078e02a4 */
[----:B------:R-:W-:Y:S04]  /*29b0*/  BSSY B1, `(.L_x_48) ;  /* 0x0000006000017945 */ /* 0x000fe80003800000 */
[----:B------:R3:W-:Y:S01]  /*29c0*/  @!P4 STG.E.U8 desc[UR36][R20.64+0x9], R125 ;  /* 0x0000097d1400c986 */ /* 0x0007e2000c101124 */
[----:B------:R-:W-:Y:S05]  /*29d0*/  @P3 BRA `(.L_x_49) ;  /* 0x00000000000c3947 */ /* 0x000fea0003800000 */
[----:B------:R-:W2:Y:S02]  /*29e0*/  LDG.E.U8 R163, desc[UR36][R168.64+0x8] ;  /* 0x00000824a8a37981 */ /* 0x000ea4000c1e1100 */
[----:B--2---:R-:W-:-:S05]  /*29f0*/  PRMT R123, R163, 0x8880, RZ ;  /* 0x00008880a37b7816 */ /* 0x004fca00000000ff */
[----:B------:R-:W-:-:S07]  /*2a00*/  IMAD R164, R123, R156, RZ ;  /* 0x0000009c7ba47224 */ /* 0x000fce00078e02ff */
.L_x_49:
[----:B------:R-:W-:Y:S05]  /*2a10*/  BSYNC B1 ;  /* 0x0000000000017941 */ /* 0x000fea0003800000 */
.L_x_48:
[----:B--2---:R-:W-:Y:S01]  /*2a20*/  @!P3 IMAD R123, R126, R155, R164 ;  /* 0x0000009b7e7bb224 */ /* 0x004fe200078e02a4 */
[----:B------:R-:W-:Y:S04]  /*2a30*/  BSSY B1, `(.L_x_50) ;  /* 0x0000006000017945 */ /* 0x000fe80003800000 */
[----:B------:R2:W-:Y:S01]  /*2a40*/  @!P3 STG.E.U8 desc[UR36][R120.64+0x8], R123 ;  /* 0x0000087b7800b986 */ /* 0x0005e2000c101124 */
[----:B------:R-:W-:Y:S05]  /*2a50*/  @P5 BRA `(.L_x_51) ;  /* 0x00000000000c5947 */ /* 0x000fea0003800000 */
[----:B------:R-:W2:Y:S02]  /*2a60*/  LDG.E.U8 R163, desc[UR36][R168.64+0x9] ;  /* 0x00000924a8a37981 */ /* 0x000ea4000c1e1100 */
[----:B--2---:R-:W-:-:S05]  /*2a70*/  PRMT R123, R163, 0x8880, RZ ;  /* 0x00008880a37b7816 */ /* 0x004fca00000000ff */
[----:B------:R-:W-:-:S07]  /*2a80*/  IMAD R164, R123, R156, RZ ;  /* 0x0000009c7ba47224 */ /* 0x000fce00078e02ff */
.L_x_51:
[----:B------:R-:W-:Y:S05]  /*2a90*/  BSYNC B1 ;  /* 0x0000000000017941 */ /* 0x000fea0003800000 */
.L_x_50:
[----:B------:R-:W-:Y:S01]  /*2aa0*/  @!P5 IMAD R127, R127, R155, R164 ;  /* 0x0000009b7f7fd224 */ /* 0x000fe200078e02a4 */
[----:B------:R-:W-:Y:S04]  /*2ab0*/  BSSY B1, `(.L_x_52) ;  /* 0x0000006000017945 */ /* 0x000fe80003800000 */
[----:B------:R4:W-:Y:S01]  /*2ac0*/  @!P5 STG.E.U8 desc[UR36][R120.64+0x9], R127 ;  /* 0x0000097f7800d986 */ /* 0x0009e2000c101124 */
[----:B------:R-:W-:Y:S05]  /*2ad0*/  @P0 BRA `(.L_x_53) ;  /* 0x00000000000c0947 */ /* 0x000fea0003800000 */
[----:B------:R-:W2:Y:S02]  /*2ae0*/  LDG.E.U8 R163, desc[UR36][R166.64+0x10] ;  /* 0x00001024a6a37981 */ /* 0x000ea4000c1e1100 */
[----:B--2---:R-:W-:-:S05]  /*2af0*/  PRMT R123, R163, 0x8880, RZ ;  /* 0x00008880a37b7816 */ /* 0x004fca00000000ff */
[----:B------:R-:W-:-:S07]  /*2b00*/  IMAD R164, R123, R156, RZ ;  /* 0x0000009c7ba47224 */ /* 0x000fce00078e02ff */
.L_x_53:
[----:B------:R-:W-:Y:S05]  /*2b10*/  BSYNC B1 ;  /* 0x0000000000017941 */ /* 0x000fea0003800000 */
.L_x_52:
        /* <DEDUP_REMOVED lines=11> */
.L_x_55:
[----:B------:R-:W-:Y:S05]  /*2bd0*/  BSYNC B1 ;  /* 0x0000000000017941 */ /* 0x000fea0003800000 */
.L_x_54:
[----:B------:R-:W-:Y:S01]  /*2be0*/  @!P4 IMAD R129, R129, R155, R164 ;  /* 0x0000009b8181c224 */ /* 0x000fe200078e02a4 */
[----:B------:R-:W-:Y:S04]  /*2bf0*/  BSSY B1, `(.L_x_56) ;  /* 0x0000006000017945 */ /* 0x000fe80003800000 */
[----:B------:R0:W-:Y:S01]  /*2c00*/  @!P4 STG.E.U8 desc[UR36][R20.64+0x11], R129 ;  /* 0x000011811400c986 */ /* 0x0001e2000c101124 */
[----:B------:R-:W-:Y:S05]  /*2c10*/  @P3 BRA `(.L_x_57) ;  /* 0x00000000000c3947 */ /* 0x000fea0003800000 */
[----:B------:R-:W2:Y:S02]  /*2c20*/  LDG.E.U8 R163, desc[UR36][R168.64+0x10] ;  /* 0x00001024a8a37981 */ /* 0x000ea4000c1e1100 */
[----:B--2---:R-:W-:-:S05]  /*2c30*/  PRMT R123, R163, 0x8880, RZ ;  /* 0x00008880a37b7816 */ /* 0x004fca00000000ff */
[----:B------:R-:W-:-:S07]  /*2c40*/  IMAD R164, R123, R156, RZ ;  /* 0x0000009c7ba47224 */ /* 0x000fce00078e02ff */
.L_x_57:
[----:B------:R-:W-:Y:S05]  /*2c50*/  BSYNC B1 ;  /* 0x0000000000017941 */ /* 0x000fea0003800000 */
.L_x_56:
[----:B--2---:R-:W-:Y:S01]  /*2c60*/  @!P3 IMAD R123, R130, R155, R164 ;  /* 0x0000009b827bb224 */ /* 0x004fe200078e02a4 */
[----:B------:R-:W-:Y:S04]  /*2c70*/  BSSY B1, `(.L_x_58) ;  /* 0x0000006000017945 */ /* 0x000fe80003800000 */
[----:B------:R2:W-:Y:S01]  /*2c80*/  @!P3 STG.E.U8 desc[UR36][R120.64+0x10], R123 ;  /* 0x0000107b7800b986 */ /* 0x0005e2000c101124 */
[----:B------:R-:W-:Y:S05]  /*2c90*/  @P5 BRA `(.L_x_59) ;  /* 0x00000000000c5947 */ /* 0x000fea0003800000 */
[----:B------:R-:W2:Y:S02]  /*2ca0*/  LDG.E.U8 R163, desc[UR36][R168.64+0x11] ;  /* 0x00001124a8a37981 */ /* 0x000ea4000c1e1100 */
[----:B--2---:R-:W-:-:S05]  /*2cb0*/  PRMT R123, R163, 0x8880, RZ ;  /* 0x00008880a37b7816 */ /* 0x004fca00000000ff */
[----:B------:R-:W-:-:S07]  /*2cc0*/  IMAD R164, R123, R156, RZ ;  /* 0x0000009c7ba47224 */ /* 0x000fce00078e02ff */
.L_x_59:
[----:B------:R-:W-:Y:S05]  /*2cd0*/  BSYNC B1 ;  /* 0x0000000000017941 */ /* 0x000fea0003800000 */
.L_x_58:
[----:B------:R-:W-:Y:S01]  /*2ce0*/  @!P5 IMAD R131, R131, R155, R164 ;  /* 0x0000009b8383d224 */ /* 0x000fe200078e02a4 */
[----:B------:R-:W-:Y:S04]  /*2cf0*/  BSSY B1, `(.L_x_60) ;  /* 0x0000006000017945 */ /* 0x000fe80003800000 */
[----:B------:R0:W-:Y:S01]  /*2d00*/  @!P5 STG.E.U8 desc[UR36][R120.64+0x11], R131 ;  /* 0x000011837800d986 */ /* 0x0001e2000c101124 */
[----:B------:R-:W-:Y:S05]  /*2d10*/  @P0 BRA `(.L_x_61) ;  /* 0x00000000000c0947 */ /* 0x000fea0003800000 */
[----:B------:R-:W2:Y:S02]  /*2d20*/  LDG.E.U8 R163, desc[UR36][R166.64+0x18] ;  /* 0x00001824a6a37981 */ /* 0x000ea4000c1e1100 */
[----:B--2---:R-:W-:-:S05]  /*2d30*/  PRMT R123, R163, 0x8880, RZ ;  /* 0x00008880a37b7816 */ /* 0x004fca00000000ff */
[----:B------:R-:W-:-:S07]  /*2d40*/  IMAD R164, R123, R156, RZ ;  /* 0x0000009c7ba47224 */ /* 0x000fce00078e02ff */
.L_x_61:
[----:B------:R-:W-:Y:S05]  /*2d50*/  BSYNC B1 ;  /* 0x0000000000017941 */ /* 0x000fea0003800000 */
.L_x_60:
        /* <DEDUP_REMOVED lines=11> */
.L_x_63:
[----:B------:R-:W-:Y:S05]  /*2e10*/  BSYNC B1 ;  /* 0x0000000000017941 */ /* 0x000fea0003800000 */
.L_x_62:
[----:B------:R-:W-:Y:S01]  /*2e20*/  @!P4 IMAD R133, R133, R155, R164 ;  /* 0x0000009b8585c224 */ /* 0x000fe200078e02a4 */
[----:B------:R-:W-:Y:S04]  /*2e30*/  BSSY B1, `(.L_x_64) ;  /* 0x0000006000017945 */ /* 0x000fe80003800000 */
[----:B------:R0:W-:Y:S01]  /*2e40*/  @!P4 STG.E.U8 desc[UR36][R20.64+0x19], R133 ;  /* 0x000019851400c986 */ /* 0x0001e2000c101124 */
[----:B------:R-:W-:Y:S05]  /*2e50*/  @P3 BRA `(.L_x_65) ;  /* 0x00000000000c3947 */ /* 0x000fea0003800000 */
[----:B------:R-:W2:Y:S02]  /*2e60*/  LDG.E.U8 R163, desc[UR36][R168.64+0x18] ;  /* 0x00001824a8a37981 */ /* 0x000ea4000c1e1100 */
[----:B--2---:R-:W-:-:S05]  /*2e70*/  PRMT R123, R163, 0x8880, RZ ;  /* 0x00008880a37b7816 */ /* 0x004fca00000000ff */
[----:B------:R-:W-:-:S07]  /*2e80*/  IMAD R164, R123, R156, RZ ;  /* 0x0000009c7ba47224 */ /* 0x000fce00078e02ff */
.L_x_65:
[----:B------:R-:W-:Y:S05]  /*2e90*/  BSYNC B1 ;  /* 0x0000000000017941 */ /* 0x000fea0003800000 */
.L_x_64:
[----:B--2---:R-:W-:Y:S01]  /*2ea0*/  @!P3 IMAD R123, R134, R155, R164 ;  /* 0x0000009b867bb224 */ /* 0x004fe200078e02a4 */
[----:B------:R-:W-:Y:S04]  /*2eb0*/  BSSY B1, `(.L_x_66) ;  /* 0x0000006000017945 */ /* 0x000fe80003800000 */
[----:B------:R2:W-:Y:S01]  /*2ec0*/  @!P3 STG.E.U8 desc[UR36][R120.64+0x18], R123 ;  /* 0x0000187b7800b986 */ /* 0x0005e2000c101124 */
[----:B------:R-:W-:Y:S05]  /*2ed0*/  @P5 BRA `(.L_x_67) ;  /* 0x00000000000c5947 */ /* 0x000fea0003800000 */
[----:B------:R-:W2:Y:S02]  /*2ee0*/  LDG.E.U8 R163, desc[UR36][R168.64+0x19] ;  /* 0x00001924a8a37981 */ /* 0x000ea4000c1e1100 */
[----:B--2---:R-:W-:-:S05]  /*2ef0*/  PRMT R123, R163, 0x8880, RZ ;  /* 0x00008880a37b7816 */ /* 0x004fca00000000ff */
[----:B------:R-:W-:-:S07]  /*2f00*/  IMAD R164, R123, R156, RZ ;  /* 0x0000009c7ba47224 */ /* 0x000fce00078e02ff */
.L_x_67:
[----:B------:R-:W-:Y:S05]  /*2f10*/  BSYNC B1 ;  /* 0x0000000000017941 */ /* 0x000fea0003800000 */
.L_x_66:
[----:B------:R-:W-:Y:S01]  /*2f20*/  @!P5 IMAD R135, R135, R155, R164 ;  /* 0x0000009b8787d224 */ /* 0x000fe200078e02a4 */
[----:B------:R-:W-:Y:S04]  /*2f30*/  BSSY B1, `(.L_x_68) ;  /* 0x0000006000017945 */ /* 0x000fe80003800000 */
[----:B------:R0:W-:Y:S01]  /*2f40*/  @!P5 STG.E.U8 desc[UR36][R120.64+0x19], R135 ;  /* 0x000019877800d986 */ /* 0x0001e2000c101124 */
[----:B------:R-:W-:Y:S05]  /*2f50*/  @P0 BRA `(.L_x_69) ;  /* 0x00000000000c0947 */ /* 0x000fea0003800000 */
[----:B------:R-:W2:Y:S02]  /*2f60*/  LDG.E.U8 R163, desc[UR36][R166.64+0x20] ;  /* 0x00002024a6a37981 */ /* 0x000ea4000c1e1100 */
[----:B--2---:R-:W-:-:S05]  /*2f70*/  PRMT R123, R163, 0x8880, RZ ;  /* 0x00008880a37b7816 */ /* 0x004fca00000000ff */
[----:B------:R-:W-:-:S07]  /*2f80*/  IMAD R164, R123, R156, RZ ;  /* 0x0000009c7ba47224 */ /* 0x000fce00078e02ff */
.L_x_69:
[----:B------:R-:W-:Y:S05]  /*2f90*/  BSYNC B1 ;  /* 0x0000000000017941 */ /* 0x000fea0003800000 */
.L_x_68:
        /* <DEDUP_REMOVED lines=11> */
.L_x_71:
[----:B------:R-:W-:Y:S05]  /*3050*/  BSYNC B1 ;  /* 0x0000000000017941 */ /* 0x000fea0003800000 */
.L_x_70:
[----:B------:R-:W-:Y:S01]  /*3060*/  @!P4 IMAD R137, R137, R155, R164 ;  /* 0x0000009b8989c224 */ /* 0x000fe200078e02a4 */
[----:B------:R-:W-:Y:S04]  /*3070*/  BSSY B1, `(.L_x_72) ;  /* 0x0000006000017945 */ /* 0x000fe80003800000 */
[----:B------:R0:W-:Y:S01]  /*3080*/  @!P4 STG.E.U8 desc[UR36][R20.64+0x21], R137 ;  /* 0x000021891400c986 */ /* 0x0001e2000c101124 */
[----:B------:R-:W-:Y:S05]  /*3090*/  @P3 BRA `(.L_x_73) ;  /* 0x00000000000c3947 */ /* 0x000fea0003800000 */
[----:B------:R-:W2:Y:S02]  /*30a0*/  LDG.E.U8 R163, desc[UR36][R168.64+0x20] ;  /* 0x00002024a8a37981 */ /* 0x000ea4000c1e1100 */
[----:B--2---:R-:W-:-:S05]  /*30b0*/  PRMT R123, R163, 0x8880, RZ ;  /* 0x00008880a37b7816 */ /* 0x004fca00000000ff */
[----:B------:R-:W-:-:S07]  /*30c0*/  IMAD R164, R123, R156, RZ ;  /* 0x0000009c7ba47224 */ /* 0x000fce00078e02ff */
.L_x_73:
[----:B------:R-:W-:Y:S05]  /*30d0*/  BSYNC B1 ;  /* 0x0000000000017941 */ /* 0x000fea0003800000 */
.L_x_72:
[----:B--2---:R-:W-:Y:S01]  /*30e0*/  @!P3 IMAD R123, R138, R155, R164 ;  /* 0x0000009b8a7bb224 */ /* 0x004fe200078e02a4 */
[----:B------:R-:W-:Y:S04]  /*30f0*/  BSSY B1, `(.L_x_74) ;  /* 0x0000006000017945 */ /* 0x000fe80003800000 */
[----:B------:R2:W-:Y:S01]  /*3100*/  @!P3 STG.E.U8 desc[UR36][R120.64+0x20], R123 ;  /* 0x0000207b7800b986 */ /* 0x0005e2000c101124 */
[----:B------:R-:W-:Y:S05]  /*3110*/  @P5 BRA `(.L_x_75) ;  /* 0x00000000000c5947 */ /* 0x000fea0003800000 */
[----:B------:R-:W2:Y:S02]  /*3120*/  LDG.E.U8 R163, desc[UR36][R168.64+0x21] ;  /* 0x00002124a8a37981 */ /* 0x000ea4000c1e1100 */
[----:B--2---:R-:W-:-:S05]  /*3130*/  PRMT R123, R163, 0x8880, RZ ;  /* 0x00008880a37b7816 */ /* 0x004fca00000000ff */
[----:B------:R-:W-:-:S07]  /*3140*/  IMAD R164, R123, R156, RZ ;  /* 0x0000009c7ba47224 */ /* 0x000fce00078e02ff */
.L_x_75:
[----:B------:R-:W-:Y:S05]  /*3150*/  BSYNC B1 ;  /* 0x0000000000017941 */ /* 0x000fea0003800000 */
.L_x_74:
[----:B------:R-:W-:Y:S01]  /*3160*/  @!P5 IMAD R139, R139, R155, R164 ;  /* 0x0000009b8b8bd224 */ /* 0x000fe200078e02a4 */
[----:B------:R-:W-:Y:S04]  /*3170*/  BSSY B1, `(.L_x_76) ;  /* 0x0000006000017945 */ /* 0x000fe80003800000 */
[----:B------:R0:W-:Y:S01]  /*3180*/  @!P5 STG.E.U8 desc[UR36][R120.64+0x21], R139 ;  /* 0x0000218b7800d986 */ /* 0x0001e2000c101124 */
[----:B------:R-:W-:Y:S05]  /*3190*/  @P0 BRA `(.L_x_77) ;  /* 0x00000000000c0947 */ /* 0x000fea0003800000 */
[----:B------:R-:W2:Y:S02]  /*31a0*/  LDG.E.U8 R163, desc[UR36][R166.64+0x28] ;  /* 0x00002824a6a37981 */ /* 0x000ea4000c1e1100 */
[----:B--2---:R-:W-:-:S05]  /*31b0*/  PRMT R123, R163, 0x8880, RZ ;  /* 0x00008880a37b7816 */ /* 0x004fca00000000ff */
[----:B------:R-:W-:-:S07]  /*31c0*/  IMAD R164, R123, R156, RZ ;  /* 0x0000009c7ba47224 */ /* 0x000fce00078e02ff */
.L_x_77:
[----:B------:R-:W-:Y:S05]  /*31d0*/  BSYNC B1 ;  /* 0x0000000000017941 */ /* 0x000fea0003800000 */
.L_x_76:
        /* <DEDUP_REMOVED lines=11> */
.L_x_79:
[----:B------:R-:W-:Y:S05]  /*3290*/  BSYNC B1 ;  /* 0x0000000000017941 */ /* 0x000fea0003800000 */
.L_x_78:
[----:B------:R-:W-:Y:S01]  /*32a0*/  @!P4 IMAD R141, R141, R155, R164 ;  /* 0x0000009b8d8dc224 */ /* 0x000fe200078e02a4 */
[----:B------:R-:W-:Y:S04]  /*32b0*/  BSSY B1, `(.L_x_80) ;  /* 0x0000006000017945 */ /* 0x000fe80003800000 */
[----:B------:R0:W-:Y:S01]  /*32c0*/  @!P4 STG.E.U8 desc[UR36][R20.64+0x29], R141 ;  /* 0x0000298d1400c986 */ /* 0x0001e2000c101124 */
[----:B------:R-:W-:Y:S05]  /*32d0*/  @P3 BRA `(.L_x_81) ;  /* 0x00000000000c3947 */ /* 0x000fea0003800000 */
[----:B------:R-:W2:Y:S02]  /*32e0*/  LDG.E.U8 R163, desc[UR36][R168.64+0x28] ;  /* 0x00002824a8a37981 */ /* 0x000ea4000c1e1100 */
[----:B--2---:R-:W-:-:S05]  /*32f0*/  PRMT R123, R163, 0x8880, RZ ;  /* 0x00008880a37b7816 */ /* 0x004fca00000000ff */
[----:B------:R-:W-:-:S07]  /*3300*/  IMAD R164, R123, R156, RZ ;  /* 0x0000009c7ba47224 */ /* 0x000fce00078e02ff */
.L_x_81:
[----:B------:R-:W-:Y:S05]  /*3310*/  BSYNC B1 ;  /* 0x0000000000017941 */ /* 0x000fea0003800000 */
.L_x_80:
[----:B--2---:R-:W-:Y:S01]  /*3320*/  @!P3 IMAD R123, R142, R155, R164 ;  /* 0x0000009b8e7bb224 */ /* 0x004fe200078e02a4 */
[----:B------:R-:W-:Y:S04]  /*3330*/  BSSY B1, `(.L_x_82) ;  /* 0x0000006000017945 */ /* 0x000fe80003800000 */
[----:B------:R2:W-:Y:S01]  /*3340*/  @!P3 STG.E.U8 desc[UR36][R120.64+0x28], R123 ;  /* 0x0000287b7800b986 */ /* 0x0005e2000c101124 */
[----:B------:R-:W-:Y:S05]  /*3350*/  @P5 BRA `(.L_x_83) ;  /* 0x00000000000c5947 */ /* 0x000fea0003800000 */
[----:B------:R-:W2:Y:S02]  /*3360*/  LDG.E.U8 R163, desc[UR36][R168.64+0x29] ;  /* 0x00002924a8a37981 */ /* 0x000ea4000c1e1100 */
[----:B--2---:R-:W-:-:S05]  /*3370*/  PRMT R123, R163, 0x8880, RZ ;  /* 0x00008880a37b7816 */ /* 0x004fca00000000ff */
[----:B------:R-:W-:-:S07]  /*3380*/  IMAD R164, R123, R156, RZ ;  /* 0x0000009c7ba47224 */ /* 0x000fce00078e02ff */
.L_x_83:
[----:B------:R-:W-:Y:S05]  /*3390*/  BSYNC B1 ;  /* 0x0000000000017941 */ /* 0x000fea0003800000 */
.L_x_82:
[----:B------:R-:W-:Y:S01]  /*33a0*/  @!P5 IMAD R143, R143, R155, R164 ;  /* 0x0000009b8f8fd224 */ /* 0x000fe200078e02a4 */
[----:B------:R-:W-:Y:S04]  /*33b0*/  BSSY B1, `(.L_x_84) ;  /* 0x0000006000017945 */ /* 0x000fe80003800000 */
[----:B------:R0:W-:Y:S01]  /*33c0*/  @!P5 STG.E.U8 desc[UR36][R120.64+0x29], R143 ;  /* 0x0000298f7800d986 */ /* 0x0001e2000c101124 */
[----:B------:R-:W-:Y:S05]  /*33d0*/  @P0 BRA `(.L_x_85) ;  /* 0x00000000000c0947 */ /* 0x000fea0003800000 */
[----:B------:R-:W2:Y:S02]  /*33e0*/  LDG.E.U8 R163, desc[UR36][R166.64+0x30] ;  /* 0x00003024a6a37981 */ /* 0x000ea4000c1e1100 */
[----:B--2---:R-:W-:-:S05]  /*33f0*/  PRMT R123, R163, 0x8880, RZ ;  /* 0x00008880a37b7816 */ /* 0x004fca00000000ff */
[----:B------:R-:W-:-:S07]  /*3400*/  IMAD R164, R123, R156, RZ ;  /* 0x0000009c7ba47224 */ /* 0x000fce00078e02ff */
.L_x_85:
[----:B------:R-:W-:Y:S05]  /*3410*/  BSYNC B1 ;  /* 0x0000000000017941 */ /* 0x000fea0003800000 */
.L_x_84:
        /* <DEDUP_REMOVED lines=11> */
.L_x_87:
[----:B------:R-:W-:Y:S05]  /*34d0*/  BSYNC B1 ;  /* 0x0000000000017941 */ /* 0x000fea0003800000 */
.L_x_86:
[----:B------:R-:W-:Y:S01]  /*34e0*/  @!P5 IMAD R145, R145, R155, R164 ;  /* 0x0000009b9191d224 */ /* 0x000fe200078e02a4 */
[----:B------:R-:W-:Y:S04]  /*34f0*/  BSSY B1, `(.L_x_88) ;  /* 0x0000006000017945 */ /* 0x000fe80003800000 */
[----:B------:R0:W-:Y:S01]  /*3500*/  @!P5 STG.E.U8 desc[UR36][R20.64+0x31], R145 ;  /* 0x000031911400d986 */ /* 0x0001e2000c101124 */
[----:B------:R-:W-:Y:S05]  /*3510*/  @P4 BRA `(.L_x_89) ;  /* 0x00000000000c4947 */ /* 0x000fea0003800000 */
[----:B------:R-:W2:Y:S02]  /*3520*/  LDG.E.U8 R163, desc[UR36][R168.64+0x30] ;  /* 0x00003024a8a37981 */ /* 0x000ea4000c1e1100 */
[----:B--2---:R-:W-:-:S05]  /*3530*/  PRMT R123, R163, 0x8880, RZ ;  /* 0x00008880a37b7816 */ /* 0x004fca00000000ff */
[----:B------:R-:W-:-:S07]  /*3540*/  IMAD R164, R123, R156, RZ ;  /* 0x0000009c7ba47224 */ /* 0x000fce00078e02ff */
.L_x_89:
[----:B------:R-:W-:Y:S05]  /*3550*/  BSYNC B1 ;  /* 0x0000000000017941 */ /* 0x000fea0003800000 */
.L_x_88:
[----:B--2---:R-:W-:Y:S01]  /*3560*/  @!P4 IMAD R123, R146, R155, R164 ;  /* 0x0000009b927bc224 */ /* 0x004fe200078e02a4 */
[----:B------:R-:W-:Y:S04]  /*3570*/  BSSY B1, `(.L_x_90) ;  /* 0x0000006000017945 */ /* 0x000fe80003800000 */
[----:B------:R2:W-:Y:S01]  /*3580*/  @!P4 STG.E.U8 desc[UR36][R120.64+0x30], R123 ;  /* 0x0000307b7800c986 */ /* 0x0005e2000c101124 */
[----:B------:R-:W-:Y:S05]  /*3590*/  @P0 BRA `(.L_x_91) ;  /* 0x00000000000c0947 */ /* 0x000fea0003800000 */
[----:B------:R-:W2:Y:S02]  /*35a0*/  LDG.E.U8 R163, desc[UR36][R168.64+0x31] ;  /* 0x00003124a8a37981 */ /* 0x000ea4000c1e1100 */
[----:B--2---:R-:W-:-:S05]  /*35b0*/  PRMT R123, R163, 0x8880, RZ ;  /* 0x00008880a37b7816 */ /* 0x004fca00000000ff */
[----:B------:R-:W-:-:S07]  /*35c0*/  IMAD R164, R123, R156, RZ ;  /* 0x0000009c7ba47224 */ /* 0x000fce00078e02ff */
.L_x_91:
[----:B------:R-:W-:Y:S05]  /*35d0*/  BSYNC B1 ;  /* 0x0000000000017941 */ /* 0x000fea0003800000 */
.L_x_90:
[----:B------:R-:W-:Y:S01]  /*35e0*/  @!P0 IMAD R147, R147, R155, R164 ;  /* 0x0000009b93938224 */ /* 0x000fe200078e02a4 */
[----:B------:R-:W-:Y:S04]  /*35f0*/  BSSY B1, `(.L_x_92) ;  /* 0x0000006000017945 */ /* 0x000fe80003800000 */
[----:B------:R0:W-:Y:S01]  /*3600*/  @!P0 STG.E.U8 desc[UR36][R120.64+0x31], R147 ;  /* 0x0000319378008986 */ /* 0x0001e2000c101124 */
[----:B------:R-:W-:Y:S05]  /*3610*/  @P3 BRA `(.L_x_93) ;  /* 0x00000000000c3947 */ /* 0x000fea0003800000 */
[----:B------:R-:W2:Y:S02]  /*3620*/  LDG.E.U8 R163, desc[UR36][R166.64+0x38] ;  /* 0x00003824a6a37981 */ /* 0x000ea4000c1e1100 */
[----:B--2---:R-:W-:-:S05]  /*3630*/  PRMT R123, R163, 0x8880, RZ ;  /* 0x00008880a37b7816 */ /* 0x004fca00000000ff */
[----:B------:R-:W-:-:S07]  /*3640*/  IMAD R164, R123, R156, RZ ;  /* 0x0000009c7ba47224 */ /* 0x000fce00078e02ff */
.L_x_93:
[----:B------:R-:W-:Y:S05]  /*3650*/  BSYNC B1 ;  /* 0x0000000000017941 */ /* 0x000fea0003800000 */
.L_x_92:
[----:B------:R-:W-:Y:S01]  /*3660*/  ISETP.LT.OR P1, PT, R0, 0x3a, !P1 ;  /* 0x0000003a0000780c */ /* 0x000fe20004f21670 */
[----:B--2---:R-:W-:Y:S01]  /*3670*/  @!P3 IMAD R123, R148, R155, R164 ;  /* 0x0000009b947bb224 */ /* 0x004fe200078e02a4 */
[----:B------:R-:W-:Y:S01]  /*3680*/  ISETP.GE.AND P0, PT, R3, 0x81, PT ;  /* 0x000000810300780c */ /* 0x000fe20003f06270 */
[----:B------:R-:W-:Y:S01]  /*3690*/  BSSY B1, `(.L_x_94) ;  /* 0x000000a000017945 */ /* 0x000fe20003800000 */
[C---:B------:R-:W-:Y:S02]  /*36a0*/  ISETP.LT.OR P5, PT, R0.reuse, 0x39, !P2 ;  /* 0x000000390000780c */ /* 0x040fe400057a1670 */
[----:B------:R2:W-:Y:S01]  /*36b0*/  @!P3 STG.E.U8 desc[UR36][R20.64+0x38], R123 ;  /* 0x0000387b1400b986 */ /* 0x0005e2000c101124 */
[----:B0-----:R-:W-:Y:S02]  /*36c0*/  IADD3 R129, P4, R165, 0x80, RZ ;  /* 0x00000080a5817810 */ /* 0x001fe40007f9e0ff */
[C---:B------:R-:W-:Y:S02]  /*36d0*/  ISETP.LT.OR P2, PT, R0.reuse, 0x3a, !P2 ;  /* 0x0000003a0000780c */ /* 0x040fe40005741670 */
[----:B------:R-:W-:-:S02]  /*36e0*/  ISETP.LT.OR P3, PT, R0, 0x1, !P0 ;  /* 0x000000010000780c */ /* 0x000fc40004761670 */
[----:B------:R-:W-:Y:S11]  /*36f0*/  @P1 BRA `(.L_x_95) ;  /* 0x00000000000c1947 */ /* 0x000ff60003800000 */
[----:B------:R-:W2:Y:S02]  /*3700*/  LDG.E.U8 R163, desc[UR36][R166.64+0x39] ;  /* 0x00003924a6a37981 */ /* 0x000ea4000c1e1100 */
[----:B--2---:R-:W-:-:S05]  /*3710*/  PRMT R123, R163, 0x8880, RZ ;  /* 0x00008880a37b7816 */ /* 0x004fca00000000ff */
[----:B------:R-:W-:-:S07]  /*3720*/  IMAD R164, R123, R156, RZ ;  /* 0x0000009c7ba47224 */ /* 0x000fce00078e02ff */
.L_x_95:
[----:B------:R-:W-:Y:S05]  /*3730*/  BSYNC B1 ;  /* 0x0000000000017941 */ /* 0x000fea0003800000 */
.L_x_94:
[----:B------:R-:W-:Y:S01]  /*3740*/  @!P1 IMAD R149, R149, R155, R164 ;  /* 0x0000009b95959224 */ /* 0x000fe200078e02a4 */
[----:B------:R-:W-:Y:S04]  /*3750*/  BSSY B1, `(.L_x_96) ;  /* 0x0000006000017945 */ /* 0x000fe80003800000 */
[----:B------:R0:W-:Y:S01]  /*3760*/  @!P1 STG.E.U8 desc[UR36][R20.64+0x39], R149 ;  /* 0x0000399514009986 */ /* 0x0001e2000c101124 */
[----:B------:R-:W-:Y:S05]  /*3770*/  @P5 BRA `(.L_x_97) ;  /* 0x00000000000c5947 */ /* 0x000fea0003800000 */
[----:B------:R-:W2:Y:S02]  /*3780*/  LDG.E.U8 R163, desc[UR36][R168.64+0x38] ;  /* 0x00003824a8a37981 */ /* 0x000ea4000c1e1100 */
[----:B--2---:R-:W-:-:S05]  /*3790*/  PRMT R123, R163, 0x8880, RZ ;  /* 0x00008880a37b7816 */ /* 0x004fca00000000ff */
[----:B------:R-:W-:-:S07]  /*37a0*/  IMAD R164, R123, R156, RZ ;  /* 0x0000009c7ba47224 */ /* 0x000fce00078e02ff */
.L_x_97:
[----:B------:R-:W-:Y:S05]  /*37b0*/  BSYNC B1 ;  /* 0x0000000000017941 */ /* 0x000fea0003800000 */
.L_x_96:
[----:B--2---:R-:W-:Y:S01]  /*37c0*/  @!P5 IMAD R123, R150, R155, R164 ;  /* 0x0000009b967bd224 */ /* 0x004fe200078e02a4 */
[----:B------:R-:W-:Y:S01]  /*37d0*/  BSSY B1, `(.L_x_98) ;  /* 0x0000007000017945 */ /* 0x000fe20003800000 */
[----:B---3--:R-:W-:-:S03]  /*37e0*/  IMAD.X R125, RZ, RZ, R7, P4 ;  /* 0x000000ffff7d7224 */ /* 0x008fc600020e0607 */
[----:B------:R2:W-:Y:S01]  /*37f0*/  @!P5 STG.E.U8 desc[UR36][R120.64+0x38], R123 ;  /* 0x0000387b7800d986 */ /* 0x0005e2000c101124 */
[----:B------:R-:W-:Y:S05]  /*3800*/  @P2 BRA `(.L_x_99) ;  /* 0x00000000000c2947 */ /* 0x000fea0003800000 */
[----:B------:R-:W2:Y:S02]  /*3810*/  LDG.E.U8 R163, desc[UR36][R168.64+0x39] ;  /* 0x00003924a8a37981 */ /* 0x000ea4000c1e1100 */
[----:B--2---:R-:W-:-:S05]  /*3820*/  PRMT R123, R163, 0x8880, RZ ;  /* 0x00008880a37b7816 */ /* 0x004fca00000000ff */
[----:B------:R-:W-:-:S07]  /*3830*/  IMAD R164, R123, R156, RZ ;  /* 0x0000009c7ba47224 */ /* 0x000fce00078e02ff */
.L_x_99:
[----:B------:R-:W-:Y:S05]  /*3840*/  BSYNC B1 ;  /* 0x0000000000017941 */ /* 0x000fea0003800000 */
.L_x_98:
[----:B------:R-:W-:Y:S01]  /*3850*/  ISETP.LT.OR P4, PT, R0, 0x2, !P0 ;  /* 0x000000020000780c */ /* 0x000fe20004781670 */
[----:B------:R-:W-:Y:S01]  /*3860*/  @!P2 IMAD R151, R151, R155, R164 ;  /* 0x0000009b9797a224 */ /* 0x000fe200078e02a4 */
[----:B------:R-:W-:Y:S01]  /*3870*/  ISETP.GE.AND P1, PT, R3, 0x89, PT ;  /* 0x000000890300780c */ /* 0x000fe20003f26270 */
[-C--:B------:R-:W-:Y:S01]  /*3880*/  IMAD R124, R125, R10.reuse, RZ ;  /* 0x0000000a7d7c7224 */ /* 0x080fe200078e02ff */
[----:B------:R-:W-:Y:S01]  /*3890*/  BSSY B1, `(.L_x_100) ;  /* 0x000000e000017945 */ /* 0x000fe20003800000 */
[C---:B--2---:R-:W-:Y:S01]  /*38a0*/  IMAD.WIDE.U32 R122, R129.reuse, R10, R14 ;  /* 0x0000000a817a7225 */ /* 0x044fe200078e000e */
[----:B------:R2:W-:Y:S03]  /*38b0*/  @!P2 STG.E.U8 desc[UR36][R120.64+0x39], R151 ;  /* 0x000039977800a986 */ /* 0x0005e6000c101124 */
[----:B------:R-:W-:Y:S01]  /*38c0*/  IMAD R133, R129, R11, R124 ;  /* 0x0000000b81857224 */ /* 0x000fe200078e027c */
[----:B------:R-:W-:-:S02]  /*38d0*/  @!P3 IADD3 R124, P5, R20, R160, RZ ;  /* 0x000000a0147cb210 */ /* 0x000fc40007fbe0ff */
[----:B------:R-:W-:-:S03]  /*38e0*/  IADD3 R122, P2, R122, R8, RZ ;  /* 0x000000087a7a7210 */ /* 0x000fc60007f5e0ff */
[----:B------:R-:W-:Y:S01]  /*38f0*/  @!P3 IMAD.X R125, R21, 0x1, R157, P5 ;  /* 0x00000001157db824 */ /* 0x000fe200028e069d */
[----:B------:R-:W-:Y:S02]  /*3900*/  IADD3.X R123, R9, R123, R133, P2, !PT ;  /* 0x0000007b097b7210 */ /* 0x000fe400017fe485 */
[----:B------:R-:W-:Y:S02]  /*3910*/  ISETP.LT.OR P2, PT, R0, 0x1, !P1 ;  /* 0x000000010000780c */ /* 0x000fe40004f41670 */
[----:B------:R-:W-:Y:S01]  /*3920*/  @!P4 IADD3 R128, P5, R20, R160, RZ ;  /* 0x000000a01480c210 */ /* 0x000fe20007fbe0ff */
[----:B--2---:R-:W-:-:S12]  /*3930*/  @P3 BRA `(.L_x_101) ;  /* 0x00000000000c3947 */ /* 0x004fd80003800000 */
[----:B------:R-:W4:Y:S02]  /*3940*/  LDG.E.U8 R163, desc[UR36][R122.64] ;  /* 0x000000247aa37981 */ /* 0x000f24000c1e1100 */
[----:B----4-:R-:W-:-:S05]  /*3950*/  PRMT R127, R163, 0x8880, RZ ;  /* 0x00008880a37f7816 */ /* 0x010fca00000000ff */
[----:B------:R-:W-:-:S07]  /*3960*/  IMAD R164, R127, R156, RZ ;  /* 0x0000009c7fa47224 */ /* 0x000fce00078e02ff */
.L_x_101:
[----:B------:R-:W-:Y:S05]  /*3970*/  BSYNC B1 ;  /* 0x0000000000017941 */ /* 0x000fea0003800000 */
.L_x_100:
[----:B------:R-:W-:Y:S01]  /*3980*/  @!P3 IMAD R131, R88, R155, R164 ;  /* 0x0000009b5883b224 */ /* 0x000fe200078e02a4 */
[----:B------:R-:W-:Y:S01]  /*3990*/  BSSY B1, `(.L_x_102) ;  /* 0x0000008000017945 */ /* 0x000fe20003800000 */
[----:B----4-:R-:W-:-:S03]  /*39a0*/  IMAD.WIDE.U32 R126, R129, R10, R22 ;  /* 0x0000000a817e7225 */ /* 0x010fc600078e0016 */
[----:B------:R2:W-:Y:S01]  /*39b0*/  @!P3 STG.E.U8 desc[UR36][R124.64], R131 ;  /* 0x000000837c00b986 */ /* 0x0005e2000c101124 */
[----:B------:R-:W-:Y:S01]  /*39c0*/  @!P4 IMAD.X R129, R21, 0x1, R157, P5 ;  /* 0x000000011581c824 */ /* 0x000fe200028e069d */
[----:B------:R-:W-:Y:S06]  /*39d0*/  @P4 BRA `(.L_x_103) ;  /* 0x00000000000c4947 */ /* 0x000fec0003800000 */
[----:B------:R-:W2:Y:S02]  /*39e0*/  LDG.E.U8 R163, desc[UR36][R122.64+0x1] ;  /* 0x000001247aa37981 */ /* 0x000ea4000c1e1100 */
[----:B--2---:R-:W-:-:S05]  /*39f0*/  PRMT R125, R163, 0x8880, RZ ;  /* 0x00008880a37d7816 */ /* 0x004fca00000000ff */
[----:B------:R-:W-:-:S07]  /*3a00*/  IMAD R164, R125, R156, RZ ;  /* 0x0000009c7da47224 */ /* 0x000fce00078e02ff */
.L_x_103:
[----:B------:R-:W-:Y:S05]  /*3a10*/  BSYNC B1 ;  /* 0x0000000000017941 */ /* 0x000fea0003800000 */
.L_x_102:
[----:B--2---:R-:W-:Y:S01]  /*3a20*/  @!P4 IMAD R131, R89, R155, R164 ;  /* 0x0000009b5983c224 */ /* 0x004fe200078e02a4 */
[----:B------:R-:W-:Y:S01]  /*3a30*/  IADD3 R88, P3, P5, R12, R8, R126 ;  /* 0x000000080c587210 */ /* 0x000fe20007d7e07e */
[----:B------:R-:W-:Y:S01]  /*3a40*/  IMAD.IADD R89, R133, 0x1, R127 ;  /* 0x0000000185597824 */ /* 0x000fe200078e027f */
[----:B------:R-:W-:Y:S02]  /*3a50*/  BSSY B1, `(.L_x_104) ;  /* 0x000000a000017945 */ /* 0x000fe40003800000 */
[----:B------:R2:W-:Y:S01]  /*3a60*/  @!P4 STG.E.U8 desc[UR36][R128.64+0x1], R131 ;  /* 0x000001838000c986 */ /* 0x0005e2000c101124 */
[----:B------:R-:W-:Y:S02]  /*3a70*/  ISETP.LT.OR P4, PT, R0, 0x2, !P1 ;  /* 0x000000020000780c */ /* 0x000fe40004f81670 */
[----:B------:R-:W-:Y:S02]  /*3a80*/  IADD3.X R89, R15, R9, R89, P3, P5 ;  /* 0x000000090f597210 */ /* 0x000fe40001fea459 */
[----:B------:R-:W-:-:S04]  /*3a90*/  @!P2 IADD3 R124, P3, P5, R160, R20, R161 ;  /* 0x00000014a07ca210 */ /* 0x000fc80007d7e0a1 */
[----:B------:R-:W-:Y:S01]  /*3aa0*/  @!P2 IADD3.X R125, R157, R21, R158, P3, P5 ;  /* 0x000000159d7da210 */ /* 0x000fe20001fea49e */
[----:B------:R-:W-:Y:S08]  /*3ab0*/  @P2 BRA `(.L_x_105) ;  /* 0x00000000000c2947 */ /* 0x000ff00003800000 */
[----:B------:R-:W3:Y:S02]  /*3ac0*/  LDG.E.U8 R163, desc[UR36][R88.64] ;  /* 0x0000002458a37981 */ /* 0x000ee4000c1e1100 */
[----:B---3--:R-:W-:-:S05]  /*3ad0*/  PRMT R127, R163, 0x8880, RZ ;  /* 0x00008880a37f7816 */ /* 0x008fca00000000ff */
[----:B------:R-:W-:-:S07]  /*3ae0*/  IMAD R164, R127, R156, RZ ;  /* 0x0000009c7fa47224 */ /* 0x000fce00078e02ff */
.L_x_105:
[----:B------:R-:W-:Y:S05]  /*3af0*/  BSYNC B1 ;  /* 0x0000000000017941 */ /* 0x000fea0003800000 */
.L_x_104:
[----:B------:R-:W-:-:S05]  /*3b00*/  @!P2 IMAD R13, R90, R155, R164 ;  /* 0x0000009b5a0da224 */ /* 0x000fca00078e02a4 */
[----:B------:R3:W-:Y:S04]  /*3b10*/  @!P2 STG.E.U8 desc[UR36][R124.64], R13 ;  /* 0x0000000d7c00a986 */ /* 0x0007e8000c101124 */
[----:B------:R-:W4:Y:S01]  /*3b20*/  @!P4 LDG.E.U8 R163, desc[UR36][R88.64+0x1] ;  /* 0x0000012458a3c981 */ /* 0x000f22000c1e1100 */
[----:B--2---:R-:W-:Y:S02]  /*3b30*/  @!P4 IADD3 R129, P3, P5, R161, 0x1, R20 ;  /* 0x00000001a181c810 */ /* 0x004fe40007d7e014 */
[----:B------:R-:W-:Y:S02]  /*3b40*/  ISETP.LT.OR P2, PT, R0, 0x9, !P0 ;  /* 0x000000090000780c */ /* 0x000fe40004741670 */
[----:B------:R-:W-:Y:S02]  /*3b50*/  @!P4 IADD3.X R6, R158, RZ, R21, P3, P5 ;  /* 0x000000ff9e06c210 */ /* 0x000fe40001fea415 */
[----:B------:R-:W-:-:S02]  /*3b60*/  @!P4 IADD3 R126, P3, R129, R160, RZ ;  /* 0x000000a0817ec210 */ /* 0x000fc40007f7e0ff */
[----:B----4-:R-:W-:-:S05]  /*3b70*/  @!P4 PRMT R127, R163, 0x8880, RZ ;  /* 0x00008880a37fc816 */ /* 0x010fca00000000ff */
[----:B------:R-:W-:Y:S02]  /*3b80*/  @!P4 IMAD R164, R127, R156, RZ ;  /* 0x0000009c7fa4c224 */ /* 0x000fe400078e02ff */
[----:B------:R-:W-:Y:S02]  /*3b90*/  @!P4 IMAD.X R127, R6, 0x1, R157, P3 ;  /* 0x00000001067fc824 */ /* 0x000fe400018e069d */
[----:B------:R-:W-:-:S05]  /*3ba0*/  @!P4 IMAD R129, R91, R155, R164 ;  /* 0x0000009b5b81c224 */ /* 0x000fca00078e02a4 */
[----:B------:R-:W-:Y:S04]  /*3bb0*/  @!P4 STG.E.U8 desc[UR36][R126.64], R129 ;  /* 0x000000817e00c986 */ /* 0x000fe8000c101124 */
[----:B------:R-:W3:Y:S01]  /*3bc0*/  @!P2 LDG.E.U8 R163, desc[UR36][R122.64+0x8] ;  /* 0x000008247aa3a981 */ /* 0x000ee2000c1e1100 */
[----:B------:R-:W-:Y:S02]  /*3bd0*/  ISETP.LT.OR P3, PT, R0, 0xa, !P0 ;  /* 0x0000000a0000780c */ /* 0x000fe40004761670 */
[----:B------:R-:W-:-:S05]  /*3be0*/  @!P2 IADD3 R90, P4, R20, R160, RZ ;  /* 0x000000a0145aa210 */ /* 0x000fca0007f9e0ff */
[----:B------:R-:W-:Y:S01]  /*3bf0*/  @!P2 IMAD.X R91, R21, 0x1, R157, P4 ;  /* 0x00000001155ba824 */ /* 0x000fe200020e069d */
[----:B---3--:R-:W-:-:S05]  /*3c00*/  @!P2 PRMT R13, R163, 0x8880, RZ ;  /* 0x00008880a30da816 */ /* 0x008fca00000000ff */
[----:B------:R-:W-:-:S04]  /*3c10*/  @!P2 IMAD R164, R13, R156, RZ ;  /* 0x0000009c0da4a224 */ /* 0x000fc800078e02ff */
[----:B------:R-:W-:-:S05]  /*3c20*/  @!P2 IMAD R13, R92, R155, R164 ;  /* 0x0000009b5c0da224 */ /* 0x000fca00078e02a4 */
[----:B------:R2:W-:Y:S04]  /*3c30*/  @!P2 STG.E.U8 desc[UR36][R90.64+0x8], R13 ;  /* 0x0000080d5a00a986 */ /* 0x0005e8000c101124 */
[----:B------:R-:W3:Y:S01]  /*3c40*/  @!P3 LDG.E.U8 R163, desc[UR36][R122.64+0x9] ;  /* 0x000009247aa3b981 */ /* 0x000ee2000c1e1100 */
[----:B------:R-:W-:Y:S02]  /*3c50*/  ISETP.LT.OR P2, PT, R0, 0x9, !P1 ;  /* 0x000000090000780c */ /* 0x000fe40004f41670 */
[----:B------:R-:W-:Y:S02]  /*3c60*/  @!P3 IADD3 R124, P4, R20, R160, RZ ;  /* 0x000000a0147cb210 */ /* 0x000fe40007f9e0ff */
[----:B---3--:R-:W-:-:S05]  /*3c70*/  @!P3 PRMT R125, R163, 0x8880, RZ ;  /* 0x00008880a37db816 */ /* 0x008fca00000000ff */
[----:B------:R-:W-:Y:S01]  /*3c80*/  @!P3 IMAD R164, R125, R156, RZ ;  /* 0x0000009c7da4b224 */ /* 0x000fe200078e02ff */
[----:B------:R-:W-:-:S03]  /*3c90*/  @!P3 IADD3.X R125, R21, R157, RZ, P4, !PT ;  /* 0x0000009d157db210 */ /* 0x000fc600027fe4ff */
[----:B------:R-:W-:-:S05]  /*3ca0*/  @!P3 IMAD R93, R93, R155, R164 ;  /* 0x0000009b5d5db224 */ /* 0x000fca00078e02a4 */
[----:B------:R3:W-:Y:S04]  /*3cb0*/  @!P3 STG.E.U8 desc[UR36][R124.64+0x9], R93 ;  /* 0x0000095d7c00b986 */ /* 0x0007e8000c101124 */
[----:B------:R-:W4:Y:S01]  /*3cc0*/  @!P2 LDG.E.U8 R163, desc[UR36][R88.64+0x8] ;  /* 0x0000082458a3a981 */ /* 0x000f22000c1e1100 */
[----:B--2---:R-:W-:Y:S02]  /*3cd0*/  @!P2 IADD3 R91, P4, P5, R161, 0x8, R20 ;  /* 0x00000008a15ba810 */ /* 0x004fe40007d9e014 */
[----:B------:R-:W-:Y:S02]  /*3ce0*/  ISETP.LT.OR P3, PT, R0, 0xa, !P1 ;  /* 0x0000000a0000780c */ /* 0x000fe40004f61670 */
[----:B------:R-:W-:Y:S02]  /*3cf0*/  @!P2 IADD3.X R6, R158, RZ, R21, P4, P5 ;  /* 0x000000ff9e06a210 */ /* 0x000fe400027ea415 */
[----:B------:R-:W-:-:S05]  /*3d00*/  @!P2 IADD3 R90, P4, R91, R160, RZ ;  /* 0x000000a05b5aa210 */ /* 0x000fca0007f9e0ff */
[----:B------:R-:W-:Y:S01]  /*3d10*/  @!P2 IMAD.X R91, R6, 0x1, R157, P4 ;  /* 0x00000001065ba824 */ /* 0x000fe200020e069d */
[----:B----4-:R-:W-:-:S05]  /*3d20*/  @!P2 PRMT R13, R163, 0x8880, RZ ;  /* 0x00008880a30da816 */ /* 0x010fca00000000ff */
[----:B------:R-:W-:-:S04]  /*3d30*/  @!P2 IMAD R164, R13, R156, RZ ;  /* 0x0000009c0da4a224 */ /* 0x000fc800078e02ff */
[----:B------:R-:W-:-:S05]  /*3d40*/  @!P2 IMAD R13, R94, R155, R164 ;  /* 0x0000009b5e0da224 */ /* 0x000fca00078e02a4 */
[----:B------:R2:W-:Y:S04]  /*3d50*/  @!P2 STG.E.U8 desc[UR36][R90.64], R13 ;  /* 0x0000000d5a00a986 */ /* 0x0005e8000c101124 */
[----:B------:R-:W4:Y:S01]  /*3d60*/  @!P3 LDG.E.U8 R163, desc[UR36][R88.64+0x9] ;  /* 0x0000092458a3b981 */ /* 0x000f22000c1e1100 */
[----:B---3--:R-:W-:Y:S02]  /*3d70*/  @!P3 IADD3 R125, P4, P5, R161, 0x9, R20 ;  /* 0x00000009a17db810 */ /* 0x008fe40007d9e014 */
[----:B------:R-:W-:Y:S02]  /*3d80*/  ISETP.LT.OR P2, PT, R0, 0x11, !P0 ;  /* 0x000000110000780c */ /* 0x000fe40004741670 */
[----:B------:R-:W-:Y:S02]  /*3d90*/  @!P3 IADD3.X R6, R158, RZ, R21, P4, P5 ;  /* 0x000000ff9e06b210 */ /* 0x000fe400027ea415 */
[----:B------:R-:W-:-:S02]  /*3da0*/  @!P3 IADD3 R92, P4, R125, R160, RZ ;  /* 0x000000a07d5cb210 */ /* 0x000fc40007f9e0ff */
[----:B----4-:R-:W-:-:S05]  /*3db0*/  @!P3 PRMT R93, R163, 0x8880, RZ ;  /* 0x00008880a35db816 */ /* 0x010fca00000000ff */
[----:B------:R-:W-:Y:S02]  /*3dc0*/  @!P3 IMAD R164, R93, R156, RZ ;  /* 0x0000009c5da4b224 */ /* 0x000fe400078e02ff */
[----:B------:R-:W-:Y:S02]  /*3dd0*/  @!P3 IMAD.X R93, R6, 0x1, R157, P4 ;  /* 0x00000001065db824 */ /* 0x000fe400020e069d */
[----:B------:R-:W-:-:S05]  /*3de0*/  @!P3 IMAD R95, R95, R155, R164 ;  /* 0x0000009b5f5fb224 */ /* 0x000fca00078e02a4 */
[----:B------:R3:W-:Y:S04]  /*3df0*/  @!P3 STG.E.U8 desc[UR36][R92.64], R95 ;  /* 0x0000005f5c00b986 */ /* 0x0007e8000c101124 */
[----:B------:R-:W4:Y:S01]  /*3e00*/  @!P2 LDG.E.U8 R163, desc[UR36][R122.64+0x10] ;  /* 0x000010247aa3a981 */ /* 0x000f22000c1e1100 */
[----:B------:R-:W-:Y:S02]  /*3e10*/  ISETP.LT.OR P3, PT, R0, 0x12, !P0 ;  /* 0x000000120000780c */ /* 0x000fe40004761670 */
[----:B--2---:R-:W-:-:S05]  /*3e20*/  @!P2 IADD3 R90, P4, R20, R160, RZ ;  /* 0x000000a0145aa210 */ /* 0x004fca0007f9e0ff */
[----:B------:R-:W-:Y:S01]  /*3e30*/  @!P2 IMAD.X R91, R21, 0x1, R157, P4 ;  /* 0x00000001155ba824 */ /* 0x000fe200020e069d */
[----:B----4-:R-:W-:-:S05]  /*3e40*/  @!P2 PRMT R13, R163, 0x8880, RZ ;  /* 0x00008880a30da816 */ /* 0x010fca00000000ff */
[----:B------:R-:W-:-:S04]  /*3e50*/  @!P2 IMAD R164, R13, R156, RZ ;  /* 0x0000009c0da4a224 */ /* 0x000fc800078e02ff */
[----:B------:R-:W-:-:S05]  /*3e60*/  @!P2 IMAD R13, R96, R155, R164 ;  /* 0x0000009b600da224 */ /* 0x000fca00078e02a4 */
[----:B------:R2:W-:Y:S04]  /*3e70*/  @!P2 STG.E.U8 desc[UR36][R90.64+0x10], R13 ;  /* 0x0000100d5a00a986 */ /* 0x0005e8000c101124 */
[----:B------:R-:W4:Y:S01]  /*3e80*/  @!P3 LDG.E.U8 R163, desc[UR36][R122.64+0x11] ;  /* 0x000011247aa3b981 */ /* 0x000f22000c1e1100 */
[----:B------:R-:W-:Y:S02]  /*3e90*/  ISETP.LT.OR P2, PT, R0, 0x11, !P1 ;  /* 0x000000110000780c */ /* 0x000fe40004f41670 */
[----:B---3--:R-:W-:Y:S02]  /*3ea0*/  @!P3 IADD3 R92, P4, R20, R160, RZ ;  /* 0x000000a0145cb210 */ /* 0x008fe40007f9e0ff */
[----:B----4-:R-:W-:-:S05]  /*3eb0*/  @!P3 PRMT R93, R163, 0x8880, RZ ;  /* 0x00008880a35db816 */ /* 0x010fca00000000ff */
[----:B------:R-:W-:Y:S02]  /*3ec0*/  @!P3 IMAD R164, R93, R156, RZ ;  /* 0x0000009c5da4b224 */ /* 0x000fe400078e02ff */
[----:B------:R-:W-:Y:S02]  /*3ed0*/  @!P3 IMAD.X R93, R21, 0x1, R157, P4 ;  /* 0x00000001155db824 */ /* 0x000fe400020e069d */
        /* <DEDUP_REMOVED lines=13> */
[----:B------:R-:W-:Y:S02]  /*3fb0*/  @!P3 IADD3 R95, P4, P5, R161, 0x11, R20 ;  /* 0x00000011a15fb810 */ /* 0x000fe40007d9e014 */
[----:B------:R-:W-:Y:S02]  /*3fc0*/  ISETP.LT.OR P2, PT, R0, 0x19, !P0 ;  /* 0x000000190000780c */ /* 0x000fe40004741670 */
[----:B------:R-:W-:Y:S02]  /*3fd0*/  @!P3 IADD3.X R6, R158, RZ, R21, P4, P5 ;  /* 0x000000ff9e06b210 */ /* 0x000fe400027ea415 */
[----:B---3--:R-:W-:-:S02]  /*3fe0*/  @!P3 IADD3 R92, P4, R95, R160, RZ ;  /* 0x000000a05f5cb210 */ /* 0x008fc40007f9e0ff */
        /* <DEDUP_REMOVED lines=37> */
[----:B------:R-:W-:Y:S01]  /*4240*/  @!P3 IMAD R164, R93, R156, RZ ;  /* 0x0000009c5da4b224 */ /* 0x000fe200078e02ff */
[----:B------:R-:W-:-:S03]  /*4250*/  @!P3 IADD3.X R93, R6, R157, RZ, P4, !PT ;  /* 0x0000009d065db210 */ /* 0x000fc600027fe4ff */
        /* <DEDUP_REMOVED lines=129> */
[----:B------:R-:W-:Y:S02]  /*4a70*/  @!P2 IADD3 R90, P4, R91, R160, RZ ;  /* 0x000000a05b5aa210 */ /* 0x000fe40007f9e0ff */
[----:B------:R-:W-:-:S05]  /*4a80*/  @!P2 IADD3.X R6, R158, RZ, R21, P0, P3 ;  /* 0x000000ff9e06a210 */ /* 0x000fca00007e6415 */
[----:B------:R-:W-:Y:S01]  /*4a90*/  @!P2 IMAD.X R91, R6, 0x1, R157, P4 ;  /* 0x00000001065ba824 */ /* 0x000fe200020e069d */
[----:B----4-:R-:W-:-:S05]  /*4aa0*/  @!P2 PRMT R13, R163, 0x8880, RZ ;  /* 0x00008880a30da816 */ /* 0x010fca00000000ff */
[----:B------:R-:W-:-:S04]  /*4ab0*/  @!P2 IMAD R164, R13, R156, RZ ;  /* 0x0000009c0da4a224 */ /* 0x000fc800078e02ff */
[----:B------:R-:W-:-:S05]  /*4ac0*/  @!P2 IMAD R13, R118, R155, R164 ;  /* 0x0000009b760da224 */ /* 0x000fca00078e02a4 */
[----:B------:R2:W-:Y:S04]  /*4ad0*/  @!P2 STG.E.U8 desc[UR36][R90.64], R13 ;  /* 0x0000000d5a00a986 */ /* 0x0005e8000c101124 */
[----:B------:R4:W5:Y:S01]  /*4ae0*/  @!P1 LDG.E.U8 R163, desc[UR36][R88.64+0x39] ;  /* 0x0000392458a39981 */ /* 0x000962000c1e1100 */
[----:B------:R-:W-:Y:S02]  /*4af0*/  IADD3 R101, P0, R165, 0x100, RZ ;  /* 0x00000100a5657810 */ /* 0x000fe40007f1e0ff */
[----:B------:R-:W-:-:S03]  /*4b00*/  @!P1 IADD3 R97, P4, P5, R161, 0x39, R20 ;  /* 0x00000039a1619810 */ /* 0x000fc60007d9e014 */
[----:B---3--:R-:W-:Y:S01]  /*4b10*/  IMAD.X R93, RZ, RZ, R7, P0 ;  /* 0x000000ffff5d7224 */ /* 0x008fe200000e0607 */
[----:B------:R-:W-:-:S03]  /*4b20*/  ISETP.GE.AND P0, PT, R3, 0x101, PT ;  /* 0x000001010300780c */ /* 0x000fc60003f06270 */
[-C--:B------:R-:W-:Y:S01]  /*4b30*/  IMAD R6, R93, R10.reuse, RZ ;  /* 0x0000000a5d067224 */ /* 0x080fe200078e02ff */
[----:B------:R-:W-:Y:S01]  /*4b40*/  ISETP.LT.OR P2, PT, R0, 0x1, !P0 ;  /* 0x000000010000780c */ /* 0x000fe20004741670 */
[----:B------:R-:W-:-:S04]  /*4b50*/  IMAD.WIDE.U32 R92, R101, R10, R14 ;  /* 0x0000000a655c7225 */ /* 0x000fc800078e000e */
[----:B------:R-:W-:Y:S01]  /*4b60*/  IMAD R99, R101, R11, R6 ;  /* 0x0000000b65637224 */ /* 0x000fe200078e0206 */
[----:B------:R-:W-:Y:S02]  /*4b70*/  @!P1 IADD3.X R6, R158, RZ, R21, P4, P5 ;  /* 0x000000ff9e069210 */ /* 0x000fe400027ea415 */
[----:B--2---:R-:W-:Y:S02]  /*4b80*/  @!P1 IADD3 R90, P4, R97, R160, RZ ;  /* 0x000000a0615a9210 */ /* 0x004fe40007f9e0ff */
[----:B----4-:R-:W-:-:S03]  /*4b90*/  IADD3 R88, P3, R92, R8, RZ ;  /* 0x000000085c587210 */ /* 0x010fc60007f7e0ff */
[----:B------:R-:W-:Y:S01]  /*4ba0*/  @!P1 IMAD.X R91, R6, 0x1, R157, P4 ;  /* 0x00000001065b9824 */ /* 0x000fe200020e069d */
[----:B------:R-:W-:Y:S02]  /*4bb0*/  IADD3.X R89, R9, R93, R99, P3, !PT ;  /* 0x0000005d09597210 */ /* 0x000fe40001ffe463 */
[----:B-----5:R-:W-:-:S05]  /*4bc0*/  @!P1 PRMT R95, R163, 0x8880, RZ ;  /* 0x00008880a35f9816 */ /* 0x020fca00000000ff */
[----:B------:R-:W-:-:S04]  /*4bd0*/  @!P1 IMAD R164, R95, R156, RZ ;  /* 0x0000009c5fa49224 */ /* 0x000fc800078e02ff */
[----:B------:R-:W-:-:S05]  /*4be0*/  @!P1 IMAD R119, R119, R155, R164 ;  /* 0x0000009b77779224 */ /* 0x000fca00078e02a4 */
[----:B------:R2:W-:Y:S04]  /*4bf0*/  @!P1 STG.E.U8 desc[UR36][R90.64], R119 ;  /* 0x000000775a009986 */ /* 0x0005e8000c101124 */
        /* <DEDUP_REMOVED lines=8> */
[----:B------:R-:W4:Y:S01]  /*4c80*/  @!P3 LDG.E.U8 R163, desc[UR36][R88.64+0x1] ;  /* 0x0000012458a3b981 */ /* 0x000f22000c1e1100 */
[----:B--2---:R-:W-:Y:S01]  /*4c90*/  IMAD.WIDE.U32 R90, R101, R10, R22 ;  /* 0x0000000a655a7225 */ /* 0x004fe200078e0016 */
[----:B------:R-:W-:-:S03]  /*4ca0*/  ISETP.GE.AND P1, PT, R3, 0x109, PT ;  /* 0x000001090300780c */ /* 0x000fc60003f26270 */
[----:B------:R-:W-:Y:S01]  /*4cb0*/  IMAD.IADD R6, R99, 0x1, R91 ;  /* 0x0000000163067824 */ /* 0x000fe200078e025b */
[----:B------:R-:W-:Y:S02]  /*4cc0*/  IADD3 R90, P4, P5, R12, R8, R90 ;  /* 0x000000080c5a7210 */ /* 0x000fe40007d9e05a */
[----:B------:R-:W-:Y:S02]  /*4cd0*/  ISETP.LT.OR P2, PT, R0, 0x1, !P1 ;  /* 0x000000010000780c */ /* 0x000fe40004f41670 */
[----:B------:R-:W-:Y:S02]  /*4ce0*/  IADD3.X R91, R15, R9, R6, P4, P5 ;  /* 0x000000090f5b7210 */ /* 0x000fe400027ea406 */
[----:B------:R-:W-:Y:S02]  /*4cf0*/  @!P3 IADD3 R94, P4, R20, R162, RZ ;  /* 0x000000a2145eb210 */ /* 0x000fe40007f9e0ff */
[----:B----4-:R-:W-:-:S05]  /*4d00*/  @!P3 PRMT R95, R163, 0x8880, RZ ;  /* 0x00008880a35fb816 */ /* 0x010fca00000000ff */
[----:B------:R-:W-:Y:S01]  /*4d10*/  @!P3 IMAD R164, R95, R156, RZ ;  /* 0x0000009c5fa4b224 */ /* 0x000fe200078e02ff */
[----:B------:R-:W-:-:S03]  /*4d20*/  @!P3 IADD3.X R95, R21, R159, RZ, P4, !PT ;  /* 0x0000009f155fb210 */ /* 0x000fc600027fe4ff */
[----:B---3--:R-:W-:-:S05]  /*4d30*/  @!P3 IMAD R13, R57, R155, R164 ;  /* 0x0000009b390db224 */ /* 0x008fca00078e02a4 */
[----:B------:R2:W-:Y:S04]  /*4d40*/  @!P3 STG.E.U8 desc[UR36][R94.64+0x1], R13 ;  /* 0x0000010d5e00b986 */ /* 0x0005e8000c101124 */
[----:B------:R-:W3:Y:S01]  /*4d50*/  @!P2 LDG.E.U8 R163, desc[UR36][R90.64] ;  /* 0x000000245aa3a981 */ /* 0x000ee2000c1e1100 */
[----:B------:R-:W-:Y:S02]  /*4d60*/  ISETP.LT.OR P3, PT, R0, 0x2, !P1 ;  /* 0x000000020000780c */ /* 0x000fe40004f61670 */
[----:B------:R-:W-:Y:S02]  /*4d70*/  @!P2 IADD3 R56, P4, P5, R162, R20, R161 ;  /* 0x00000014a238a210 */ /* 0x000fe40007d9e0a1 */
[----:B---3--:R-:W-:-:S05]  /*4d80*/  @!P2 PRMT R57, R163, 0x8880, RZ ;  /* 0x00008880a339a816 */ /* 0x008fca00000000ff */
[----:B------:R-:W-:Y:S01]  /*4d90*/  @!P2 IMAD R164, R57, R156, RZ ;  /* 0x0000009c39a4a224 */ /* 0x000fe200078e02ff */
[----:B------:R-:W-:-:S03]  /*4da0*/  @!P2 IADD3.X R57, R159, R21, R158, P4, P5 ;  /* 0x000000159f39a210 */ /* 0x000fc600027ea49e */
[----:B------:R-:W-:-:S05]  /*4db0*/  @!P2 IMAD R97, R58, R155, R164 ;  /* 0x0000009b3a61a224 */ /* 0x000fca00078e02a4 */
[----:B------:R3:W-:Y:S04]  /*4dc0*/  @!P2 STG.E.U8 desc[UR36][R56.64], R97 ;  /* 0x000000613800a986 */ /* 0x0007e8000c101124 */
[----:B------:R-:W2:Y:S01]  /*4dd0*/  @!P3 LDG.E.U8 R163, desc[UR36][R90.64+0x1] ;  /* 0x000001245aa3b981 */ /* 0x000ea2000c1e1100 */
[----:B------:R-:W-:Y:S02]  /*4de0*/  @!P3 IADD3 R93, P4, P5, R161, 0x1, R20 ;  /* 0x00000001a15db810 */ /* 0x000fe40007d9e014 */
[----:B------:R-:W-:Y:S02]  /*4df0*/  ISETP.LT.OR P2, PT, R0, 0x9, !P0 ;  /* 0x000000090000780c */ /* 0x000fe40004741670 */
[----:B------:R-:W-:Y:S02]  /*4e00*/  @!P3 IADD3.X R6, R158, RZ, R21, P4, P5 ;  /* 0x000000ff9e06b210 */ /* 0x000fe400027ea415 */
[----:B------:R-:W-:-:S05]  /*4e10*/  @!P3 IADD3 R92, P4, R93, R162, RZ ;  /* 0x000000a25d5cb210 */ /* 0x000fca0007f9e0ff */
[----:B------:R-:W-:Y:S01]  /*4e20*/  @!P3 IMAD.X R93, R6, 0x1, R159, P4 ;  /* 0x00000001065db824 */ /* 0x000fe200020e069f */
[----:B--2---:R-:W-:-:S05]  /*4e30*/  @!P3 PRMT R13, R163, 0x8880, RZ ;  /* 0x00008880a30db816 */ /* 0x004fca00000000ff */
[----:B------:R-:W-:-:S04]  /*4e40*/  @!P3 IMAD R164, R13, R156, RZ ;  /* 0x0000009c0da4b224 */ /* 0x000fc800078e02ff */
[----:B------:R-:W-:-:S05]  /*4e50*/  @!P3 IMAD R59, R59, R155, R164 ;  /* 0x0000009b3b3bb224 */ /* 0x000fca00078e02a4 */
[----:B------:R2:W-:Y:S04]  /*4e60*/  @!P3 STG.E.U8 desc[UR36][R92.64], R59 ;  /* 0x0000003b5c00b986 */ /* 0x0005e8000c101124 */
[----:B------:R-:W4:Y:S01]  /*4e70*/  @!P2 LDG.E.U8 R163, desc[UR36][R88.64+0x8] ;  /* 0x0000082458a3a981 */ /* 0x000f22000c1e1100 */
[----:B------:R-:W-:Y:S02]  /*4e80*/  ISETP.LT.OR P4, PT, R0, 0xa, !P0 ;  /* 0x0000000a0000780c */ /* 0x000fe40004781670 */
[----:B---3--:R-:W-:-:S05]  /*4e90*/  @!P2 IADD3 R56, P3, R20, R162, RZ ;  /* 0x000000a21438a210 */ /* 0x008fca0007f7e0ff */
[----:B------:R-:W-:Y:S01]  /*4ea0*/  @!P2 IMAD.X R57, R21, 0x1, R159, P3 ;  /* 0x000000011539a824 */ /* 0x000fe200018e069f */
[----:B----4-:R-:W-:-:S05]  /*4eb0*/  @!P2 PRMT R13, R163, 0x8880, RZ ;  /* 0x00008880a30da816 */ /* 0x010fca00000000ff */
[----:B------:R-:W-:-:S04]  /*4ec0*/  @!P2 IMAD R164, R13, R156, RZ ;  /* 0x0000009c0da4a224 */ /* 0x000fc800078e02ff */
[----:B------:R-:W-:-:S05]  /*4ed0*/  @!P2 IMAD R13, R60, R155, R164 ;  /* 0x0000009b3c0da224 */ /* 0x000fca00078e02a4 */
[----:B------:R3:W-:Y:S04]  /*4ee0*/  @!P2 STG.E.U8 desc[UR36][R56.64+0x8], R13 ;  /* 0x0000080d3800a986 */ /* 0x0007e8000c101124 */
[----:B------:R-:W2:Y:S01]  /*4ef0*/  @!P4 LDG.E.U8 R163, desc[UR36][R88.64+0x9] ;  /* 0x0000092458a3c981 */ /* 0x000ea2000c1e1100 */
[----:B------:R-:W-:Y:S02]  /*4f00*/  ISETP.LT.OR P3, PT, R0, 0x9, !P1 ;  /* 0x000000090000780c */ /* 0x000fe40004f61670 */
[----:B------:R-:W-:Y:S02]  /*4f10*/  @!P4 IADD3 R58, P2, R20, R162, RZ ;  /* 0x000000a2143ac210 */ /* 0x000fe40007f5e0ff */
[----:B--2---:R-:W-:-:S05]  /*4f20*/  @!P4 PRMT R59, R163, 0x8880, RZ ;  /* 0x00008880a33bc816 */ /* 0x004fca00000000ff */
[----:B------:R-:W-:Y:S02]  /*4f30*/  @!P4 IMAD R164, R59, R156, RZ ;  /* 0x0000009c3ba4c224 */ /* 0x000fe400078e02ff */
[----:B------:R-:W-:Y:S02]  /*4f40*/  @!P4 IMAD.X R59, R21, 0x1, R159, P2 ;  /* 0x00000001153bc824 */ /* 0x000fe400010e069f */
[----:B------:R-:W-:-:S05]  /*4f50*/  @!P4 IMAD R61, R61, R155, R164 ;  /* 0x0000009b3d3dc224 */ /* 0x000fca00078e02a4 */
[----:B------:R2:W-:Y:S04]  /*4f60*/  @!P4 STG.E.U8 desc[UR36][R58.64+0x9], R61 ;  /* 0x0000093d3a00c986 */ /* 0x0005e8000c101124 */
[----:B------:R-:W4:Y:S01]  /*4f70*/  @!P3 LDG.E.U8 R163, desc[UR36][R90.64+0x8] ;  /* 0x000008245aa3b981 */ /* 0x000f22000c1e1100 */
[----:B---3--:R-:W-:Y:S02]  /*4f80*/  @!P3 IADD3 R57, P4, P5, R161, 0x8, R20 ;  /* 0x00000008a139b810 */ /* 0x008fe40007d9e014 */
        /* <DEDUP_REMOVED lines=26> */
[----:B------:R-:W4:Y:S01]  /*5130*/  @!P2 LDG.E.U8 R163, desc[UR36][R88.64+0x11] ;  /* 0x0000112458a3a981 */ /* 0x000f22000c1e1100 */
[----:B------:R-:W-:Y:S02]  /*5140*/  ISETP.LT.OR P3, PT, R0, 0x11, !P1 ;  /* 0x000000110000780c */ /* 0x000fe40004f61670 */
[----:B--2---:R-:W-:Y:S02]  /*5150*/  @!P2 IADD3 R58, P4, R20, R162, RZ ;  /* 0x000000a2143aa210 */ /* 0x004fe40007f9e0ff */
[----:B----4-:R-:W-:-:S05]  /*5160*/  @!P2 PRMT R59, R163, 0x8880, RZ ;  /* 0x00008880a33ba816 */ /* 0x010fca00000000ff */
        /* <DEDUP_REMOVED lines=18> */
[----:B--2---:R-:W-:-:S02]  /*5290*/  @!P2 IADD3 R58, P4, R61, R162, RZ ;  /* 0x000000a23d3aa210 */ /* 0x004fc40007f9e0ff */
[----:B----4-:R-:W-:-:S05]  /*52a0*/  @!P2 PRMT R59, R163, 0x8880, RZ ;  /* 0x00008880a33ba816 */ /* 0x010fca00000000ff */
[----:B------:R-:W-:Y:S02]  /*52b0*/  @!P2 IMAD R164, R59, R156, RZ ;  /* 0x0000009c3ba4a224 */ /* 0x000fe400078e02ff */
[----:B------:R-:W-:Y:S02]  /*52c0*/  @!P2 IMAD.X R59, R6, 0x1, R159, P4 ;  /* 0x00000001063ba824 */ /* 0x000fe400020e069f */
[----:B------:R-:W-:-:S05]  /*52d0*/  @!P2 IMAD R67, R67, R155, R164 ;  /* 0x0000009b4343a224 */ /* 0x000fca00078e02a4 */
[----:B------:R2:W-:Y:S04]  /*52e0*/  @!P2 STG.E.U8 desc[UR36][R58.64], R67 ;  /* 0x000000433a00a986 */ /* 0x0005e8000c101124 */
[----:B------:R-:W4:Y:S01]  /*52f0*/  @!P3 LDG.E.U8 R163, desc[UR36][R88.64+0x18] ;  /* 0x0000182458a3b981 */ /* 0x000f22000c1e1100 */
[----:B------:R-:W-:Y:S02]  /*5300*/  ISETP.LT.OR P2, PT, R0, 0x1a, !P0 ;  /* 0x0000001a0000780c */ /* 0x000fe40004741670 */
[----:B---3--:R-:W-:-:S04]  /*5310*/  @!P3 IADD3 R56, P4, R20, R162, RZ ;  /* 0x000000a21438b210 */ /* 0x008fc80007f9e0ff */
[----:B------:R-:W-:Y:S02]  /*5320*/  @!P3 IADD3.X R57, R21, R159, RZ, P4, !PT ;  /* 0x0000009f1539b210 */ /* 0x000fe400027fe4ff */
        /* <DEDUP_REMOVED lines=88> */
[----:B------:R-:W-:-:S04]  /*58b0*/  @!P3 IADD3 R56, P4, R57, R162, RZ ;  /* 0x000000a23938b210 */ /* 0x000fc80007f9e0ff */
[----:B------:R-:W-:Y:S02]  /*58c0*/  @!P3 IADD3.X R57, R6, R159, RZ, P4, !PT ;  /* 0x0000009f0639b210 */ /* 0x000fe400027fe4ff */
        /* <DEDUP_REMOVED lines=76> */
[----:B------:R-:W4:Y:S01]  /*5d90*/  @!P1 LDG.E.U8 R163, desc[UR36][R90.64+0x39] ;  /* 0x000039245aa39981 */ /* 0x000f22000c1e1100 */
[----:B------:R-:W-:Y:S02]  /*5da0*/  IADD3 R165, P0, R165, 0x180, RZ ;  /* 0x00000180a5a57810 */ /* 0x000fe40007f1e0ff */
[----:B--2---:R-:W-:-:S03]  /*5db0*/  @!P1 IADD3 R59, P4, P5, R161, 0x39, R20 ;  /* 0x00000039a13b9810 */ /* 0x004fc60007d9e014 */
[----:B------:R-:W-:Y:S01]  /*5dc0*/  IMAD.X R7, RZ, RZ, R7, P0 ;  /* 0x000000ffff077224 */ /* 0x000fe200000e0607 */
[----:B------:R-:W-:-:S03]  /*5dd0*/  ISETP.GE.AND P0, PT, R3, 0x181, PT ;  /* 0x000001810300780c */ /* 0x000fc60003f06270 */
[-C--:B------:R-:W-:Y:S01]  /*5de0*/  IMAD R58, R7, R10.reuse, RZ ;  /* 0x0000000a073a7224 */ /* 0x080fe200078e02ff */
[----:B------:R-:W-:Y:S01]  /*5df0*/  ISETP.LT.OR P3, PT, R0, 0x1, !P0 ;  /* 0x000000010000780c */ /* 0x000fe20004761670 */
[----:B------:R-:W-:Y:S01]  /*5e00*/  IMAD.WIDE.U32 R6, R165, R10, R14 ;  /* 0x0000000aa5067225 */ /* 0x000fe200078e000e */
[----:B------:R-:W-:Y:S02]  /*5e10*/  @!P1 IADD3.X R14, R158, RZ, R21, P4, P5 ;  /* 0x000000ff9e0e9210 */ /* 0x000fe400027ea415 */
[----:B---3--:R-:W-:Y:S01]  /*5e20*/  @!P1 IADD3 R56, P4, R59, R162, RZ ;  /* 0x000000a23b389210 */ /* 0x008fe20007f9e0ff */
[----:B------:R-:W-:Y:S01]  /*5e30*/  IMAD R61, R165, R11, R58 ;  /* 0x0000000ba53d7224 */ /* 0x000fe200078e023a */
[----:B------:R-:W-:-:S03]  /*5e40*/  IADD3 R6, P2, R6, R8, RZ ;  /* 0x0000000806067210 */ /* 0x000fc60007f5e0ff */
[----:B------:R-:W-:Y:S01]  /*5e50*/  @!P1 IMAD.X R57, R14, 0x1, R159, P4 ;  /* 0x000000010e399824 */ /* 0x000fe200020e069f */
[----:B------:R-:W-:Y:S02]  /*5e60*/  IADD3.X R7, R9, R7, R61, P2, !PT ;  /* 0x0000000709077210 */ /* 0x000fe400017fe43d */
[----:B----4-:R-:W-:-:S04]  /*5e70*/  @!P1 PRMT R60, R163, 0x8880, RZ ;  /* 0x00008880a33c9816 */ /* 0x010fc800000000ff */
[----:B------:R-:W-:-:S05]  /*5e80*/  @!P1 MOV R11, R60 ;  /* 0x0000003c000b9202 */ /* 0x000fca0000000f00 */
[----:B------:R-:W-:-:S04]  /*5e90*/  @!P1 IMAD R164, R11, R156, RZ ;  /* 0x0000009c0ba49224 */ /* 0x000fc800078e02ff */
[----:B------:R-:W-:-:S05]  /*5ea0*/  @!P1 IMAD R87, R87, R155, R164 ;  /* 0x0000009b57579224 */ /* 0x000fca00078e02a4 */
[----:B------:R2:W-:Y:S04]  /*5eb0*/  @!P1 STG.E.U8 desc[UR36][R56.64], R87 ;  /* 0x0000005738009986 */ /* 0x0005e8000c101124 */
[----:B------:R-:W3:Y:S01]  /*5ec0*/  @!P3 LDG.E.U8 R163, desc[UR36][R6.64] ;  /* 0x0000002406a3b981 */ /* 0x000ee2000c1e1100 */
[----:B------:R-:W-:Y:S01]  /*5ed0*/  @!P3 IMAD.MOV.U32 R58, RZ, RZ, R20 ;  /* 0x000000ffff3ab224 */ /* 0x000fe200078e0014 */
[----:B------:R-:W-:Y:S01]  /*5ee0*/  ISETP.LT.OR P2, PT, R0, 0x2, !P0 ;  /* 0x000000020000780c */ /* 0x000fe20004741670 */
[----:B------:R-:W-:Y:S02]  /*5ef0*/  @!P3 IMAD.MOV.U32 R59, RZ, RZ, R21 ;  /* 0x000000ffff3bb224 */ /* 0x000fe400078e0015 */
[----:B------:R-:W-:Y:S02]  /*5f00*/  @!P3 IMAD R13, R5, 0x180, RZ ;  /* 0x00000180050db824 */ /* 0x000fe400078e02ff */
[----:B------:R-:W-:-:S04]  /*5f10*/  @!P3 IMAD.WIDE.U32 R58, R4, 0x180, R58 ;  /* 0x00000180043ab825 */ /* 0x000fc800078e003a */
[----:B------:R-:W-:Y:S01]  /*5f20*/  @!P3 IMAD.IADD R59, R59, 0x1, R13 ;  /* 0x000000013b3bb824 */ /* 0x000fe200078e020d */
[----:B---3--:R-:W-:-:S05]  /*5f30*/  @!P3 PRMT R11, R163, 0x8880, RZ ;  /* 0x00008880a30bb816 */ /* 0x008fca00000000ff */
[----:B------:R-:W-:-:S04]  /*5f40*/  @!P3 IMAD R164, R11, R156, RZ ;  /* 0x0000009c0ba4b224 */ /* 0x000fc800078e02ff */
[----:B------:R-:W-:-:S05]  /*5f50*/  @!P3 IMAD R13, R24, R155, R164 ;  /* 0x0000009b180db224 */ /* 0x000fca00078e02a4 */
[----:B------:R3:W-:Y:S04]  /*5f60*/  @!P3 STG.E.U8 desc[UR36][R58.64], R13 ;  /* 0x0000000d3a00b986 */ /* 0x0007e8000c101124 */
[----:B------:R-:W4:Y:S01]  /*5f70*/  @!P2 LDG.E.U8 R163, desc[UR36][R6.64+0x1] ;  /* 0x0000012406a3a981 */ /* 0x000f22000c1e1100 */
[----:B------:R-:W-:Y:S01]  /*5f80*/  ISETP.GE.AND P1, PT, R3, 0x189, PT ;  /* 0x000001890300780c */ /* 0x000fe20003f26270 */
[----:B------:R-:W-:-:S03]  /*5f90*/  IMAD.WIDE.U32 R10, R165, R10, R22 ;  /* 0x0000000aa50a7225 */ /* 0x000fc600078e0016 */
[----:B------:R-:W-:Y:S01]  /*5fa0*/  ISETP.LT.OR P3, PT, R0, 0x1, !P1 ;  /* 0x000000010000780c */ /* 0x000fe20004f61670 */
[----:B--2---:R-:W-:Y:S01]  /*5fb0*/  @!P2 IMAD R57, R5, 0x180, RZ ;  /* 0x000001800539a824 */ /* 0x004fe200078e02ff */
[----:B------:R-:W-:Y:S01]  /*5fc0*/  IADD3 R8, P4, P5, R12, R8, R10 ;  /* 0x000000080c087210 */ /* 0x000fe20007d9e00a */
[----:B------:R-:W-:-:S04]  /*5fd0*/  @!P2 IMAD.WIDE.U32 R22, R4, 0x180, R20 ;  /* 0x000001800416a825 */ /* 0x000fc800078e0014 */
[----:B------:R-:W-:Y:S02]  /*5fe0*/  IMAD.IADD R14, R61, 0x1, R11 ;  /* 0x000000013d0e7824 */ /* 0x000fe400078e020b */
[----:B------:R-:W-:-:S03]  /*5ff0*/  @!P2 IMAD.IADD R23, R23, 0x1, R57 ;  /* 0x000000011717a824 */ /* 0x000fc600078e0239 */
[----:B------:R-:W-:Y:S02]  /*6000*/  IADD3.X R9, R15, R9, R14, P4, P5 ;  /* 0x000000090f097210 */ /* 0x000fe400027ea40e */
[----:B----4-:R-:W-:-:S05]  /*6010*/  @!P2 PRMT R3, R163, 0x8880, RZ ;  /* 0x00008880a303a816 */ /* 0x010fca00000000ff */
[----:B------:R-:W-:-:S04]  /*6020*/  @!P2 IMAD R164, R3, R156, RZ ;  /* 0x0000009c03a4a224 */ /* 0x000fc800078e02ff */
[----:B------:R-:W-:-:S05]  /*6030*/  @!P2 IMAD R25, R25, R155, R164 ;  /* 0x0000009b1919a224 */ /* 0x000fca00078e02a4 */
[----:B------:R2:W-:Y:S04]  /*6040*/  @!P2 STG.E.U8 desc[UR36][R22.64+0x1], R25 ;  /* 0x000001191600a986 */ /* 0x0005e8000c101124 */
[----:B------:R-:W4:Y:S01]  /*6050*/  @!P3 LDG.E.U8 R163, desc[UR36][R8.64] ;  /* 0x0000002408a3b981 */ /* 0x000f22000c1e1100 */
[----:B------:R-:W-:Y:S01]  /*6060*/  @!P3 IMAD.MOV.U32 R10, RZ, RZ, R120 ;  /* 0x000000ffff0ab224 */ /* 0x000fe200078e0078 */
[----:B------:R-:W-:Y:S01]  /*6070*/  ISETP.LT.OR P4, PT, R0, 0x2, !P1 ;  /* 0x000000020000780c */ /* 0x000fe20004f81670 */
[----:B------:R-:W-:Y:S02]  /*6080*/  @!P3 IMAD.MOV.U32 R11, RZ, RZ, R121 ;  /* 0x000000ffff0bb224 */ /* 0x000fe400078e0079 */
[----:B---3--:R-:W-:Y:S02]  /*6090*/  @!P3 IMAD R13, R5, 0x180, RZ ;  /* 0x00000180050db824 */ /* 0x008fe400078e02ff */
[----:B------:R-:W-:-:S04]  /*60a0*/  @!P3 IMAD.WIDE.U32 R10, R4, 0x180, R10 ;  /* 0x00000180040ab825 */ /* 0x000fc800078e000a */
[----:B------:R-:W-:Y:S01]  /*60b0*/  @!P3 IMAD.IADD R11, R13, 0x1, R11 ;  /* 0x000000010d0bb824 */ /* 0x000fe200078e020b */
[----:B----4-:R-:W-:-:S05]  /*60c0*/  @!P3 PRMT R3, R163, 0x8880, RZ ;  /* 0x00008880a303b816 */ /* 0x010fca00000000ff */
[----:B------:R-:W-:-:S04]  /*60d0*/  @!P3 IMAD R164, R3, R156, RZ ;  /* 0x0000009c03a4b224 */ /* 0x000fc800078e02ff */
[----:B------:R-:W-:-:S05]  /*60e0*/  @!P3 IMAD R3, R26, R155, R164 ;  /* 0x0000009b1a03b224 */ /* 0x000fca00078e02a4 */
[----:B------:R2:W-:Y:S04]  /*60f0*/  @!P3 STG.E.U8 desc[UR36][R10.64], R3 ;  /* 0x000000030a00b986 */ /* 0x0005e8000c101124 */
[----:B------:R-:W3:Y:S01]  /*6100*/  @!P4 LDG.E.U8 R163, desc[UR36][R8.64+0x1] ;  /* 0x0000012408a3c981 */ /* 0x000ee2000c1e1100 */
[----:B------:R-:W-:Y:S01]  /*6110*/  BSSY B1, `(.L_x_106) ;  /* 0x000000c000017945 */ /* 0x000fe20003800000 */
[----:B------:R-:W-:Y:S02]  /*6120*/  ISETP.LT.OR P2, PT, R0, 0x9, !P0 ;  /* 0x000000090000780c */ /* 0x000fe40004741670 */
[----:B---3--:R-:W-:-:S05]  /*6130*/  @!P4 PRMT R13, R163, 0x8880, RZ ;  /* 0x00008880a30dc816 */ /* 0x008fca00000000ff */
[----:B------:R-:W-:Y:S01]  /*6140*/  @!P4 IMAD R164, R13, R156, RZ ;  /* 0x0000009c0da4c224 */ /* 0x000fe200078e02ff */
[----:B--2---:R-:W-:Y:S06]  /*6150*/  @P4 BRA `(.L_x_107) ;  /* 0x00000000001c4947 */ /* 0x004fec0003800000 */
[----:B------:R-:W-:Y:S01]  /*6160*/  IADD3 R10, P3, P4, R161, 0x1, R20 ;  /* 0x00000001a10a7810 */ /* 0x000fe20007c7e014 */
[----:B------:R-:W-:Y:S02]  /*6170*/  IMAD R3, R5, 0x180, RZ ;  /* 0x0000018005037824 */ /* 0x000fe400078e02ff */
[----:B------:R-:W-:Y:S01]  /*6180*/  IMAD R27, R27, R155, R164 ;  /* 0x0000009b1b1b7224 */ /* 0x000fe200078e02a4 */
[----:B------:R-:W-:-:S03]  /*6190*/  IADD3.X R11, R158, RZ, R21, P3, P4 ;  /* 0x000000ff9e0b7210 */ /* 0x000fc60001fe8415 */
[----:B------:R-:W-:-:S05]  /*61a0*/  IMAD.WIDE.U32 R10, R4, 0x180, R10 ;  /* 0x00000180040a7825 */ /* 0x000fca00078e000a */
[----:B------:R-:W-:-:S05]  /*61b0*/  IADD3 R11, R3, R11, RZ ;  /* 0x0000000b030b7210 */ /* 0x000fca0007ffe0ff */
[----:B------:R2:W-:Y:S02]  /*61c0*/  STG.E.U8 desc[UR36][R10.64], R27 ;  /* 0x0000001b0a007986 */ /* 0x0005e4000c101124 */
.L_x_107:
[----:B------:R-:W-:Y:S05]  /*61d0*/  BSYNC B1 ;  /* 0x0000000000017941 */ /* 0x000fea0003800000 */
.L_x_106:
[----:B------:R-:W3:Y:S01]  /*61e0*/  @!P2 LDG.E.U8 R163, desc[UR36][R6.64+0x8] ;  /* 0x0000082406a3a981 */ /* 0x000ee2000c1e1100 */
[----:B--2---:R-:W-:Y:S01]  /*61f0*/  @!P2 IMAD.MOV.U32 R10, RZ, RZ, R20 ;  /* 0x000000ffff0aa224 */ /* 0x004fe200078e0014 */
        /* <DEDUP_REMOVED lines=9> */
[----:B------:R-:W3:Y:S01]  /*6290*/  @!P3 LDG.E.U8 R163, desc[UR36][R6.64+0x9] ;  /* 0x0000092406a3b981 */ /* 0x000ee2000c1e1100 */
[----:B------:R-:W-:Y:S01]  /*62a0*/  ISETP.LT.OR P4, PT, R0, 0x9, !P1 ;  /* 0x000000090000780c */ /* 0x000fe20004f81670 */
[----:B------:R-:W-:Y:S02]  /*62b0*/  @!P3 IMAD R23, R5, 0x180, RZ ;  /* 0x000001800517b824 */ /* 0x000fe400078e02ff */
[----:B--2---:R-:W-:Y:S02]  /*62c0*/  @!P3 IMAD.MOV.U32 R10, RZ, RZ, R20 ;  /* 0x000000ffff0ab224 */ /* 0x004fe400078e0014 */
[----:B------:R-:W-:-:S02]  /*62d0*/  @!P3 IMAD.MOV.U32 R11, RZ, RZ, R21 ;  /* 0x000000ffff0bb224 */ /* 0x000fc400078e0015 */
[----:B------:R-:W-:-:S04]  /*62e0*/  @!P3 IMAD.WIDE.U32 R12, R4, 0x180, R10 ;  /* 0x00000180040cb825 */ /* 0x000fc800078e000a */
[----:B------:R-:W-:Y:S01]  /*62f0*/  @!P3 IMAD.IADD R13, R13, 0x1, R23 ;  /* 0x000000010d0db824 */ /* 0x000fe200078e0217 */
[----:B---3--:R-:W-:-:S05]  /*6300*/  @!P3 PRMT R15, R163, 0x8880, RZ ;  /* 0x00008880a30fb816 */ /* 0x008fca00000000ff */
        /* <DEDUP_REMOVED lines=10> */
[----:B------:R-:W-:-:S03]  /*63b0*/  IMAD R3, R5, 0x180, RZ ;  /* 0x0000018005037824 */ /* 0x000fc600078e02ff */
[----:B------:R-:W-:-:S03]  /*63c0*/  IADD3.X R11, R158, RZ, R21, P3, P4 ;  /* 0x000000ff9e0b7210 */ /* 0x000fc60001fe8415 */
[----:B------:R-:W-:-:S04]  /*63d0*/  IMAD.WIDE.U32 R10, R4, 0x180, R10 ;  /* 0x00000180040a7825 */ /* 0x000fc800078e000a */
[----:B------:R-:W-:Y:S02]  /*63e0*/  IMAD.IADD R11, R3, 0x1, R11 ;  /* 0x00000001030b7824 */ /* 0x000fe400078e020b */
[----:B------:R-:W-:-:S05]  /*63f0*/  IMAD R3, R30, R155, R164 ;  /* 0x0000009b1e037224 */ /* 0x000fca00078e02a4 */
[----:B------:R2:W-:Y:S02]  /*6400*/  STG.E.U8 desc[UR36][R10.64], R3 ;  /* 0x000000030a007986 */ /* 0x0005e4000c101124 */
.L_x_109:
[----:B------:R-:W-:Y:S05]  /*6410*/  BSYNC B1 ;  /* 0x0000000000017941 */ /* 0x000fea0003800000 */
.L_x_108:
[----:B------:R-:W3:Y:S01]  /*6420*/  @!P2 LDG.E.U8 R163, desc[UR36][R8.64+0x9] ;  /* 0x0000092408a3a981 */ /* 0x000ee2000c1e1100 */
[----:B--2---:R-:W-:Y:S01]  /*6430*/  @!P2 IADD3 R10, P3, P4, R161, 0x9, R20 ;  /* 0x00000009a10aa810 */ /* 0x004fe20007c7e014 */
[----:B------:R-:W-:-:S03]  /*6440*/  @!P2 IMAD R13, R5, 0x180, RZ ;  /* 0x00000180050da824 */ /* 0x000fc600078e02ff */
[----:B------:R-:W-:Y:S02]  /*6450*/  @!P2 IADD3.X R11, R158, RZ, R21, P3, P4 ;  /* 0x000000ff9e0ba210 */ /* 0x000fe40001fe8415 */
[----:B------:R-:W-:Y:S01]  /*6460*/  ISETP.LT.OR P3, PT, R0, 0x11, !P0 ;  /* 0x000000110000780c */ /* 0x000fe20004761670 */
        /* <DEDUP_REMOVED lines=8> */
[----:B------:R-:W-:Y:S01]  /*64f0*/  @!P3 IMAD R15, R5, 0x180, RZ ;  /* 0x00000180050fb824 */ /* 0x000fe200078e02ff */
[----:B--2---:R-:W-:Y:S01]  /*6500*/  @!P3 MOV R11, R21 ;  /* 0x00000015000bb202 */ /* 0x004fe20000000f00 */
[----:B------:R-:W-:-:S04]  /*6510*/  @!P3 IMAD.MOV.U32 R10, RZ, RZ, R20 ;  /* 0x000000ffff0ab224 */ /* 0x000fc800078e0014 */
[----:B------:R-:W-:-:S04]  /*6520*/  @!P3 IMAD.WIDE.U32 R12, R4, 0x180, R10 ;  /* 0x00000180040cb825 */ /* 0x000fc800078e000a */
[----:B------:R-:W-:Y:S01]  /*6530*/  @!P3 IMAD.IADD R13, R13, 0x1, R15 ;  /* 0x000000010d0db824 */ /* 0x000fe200078e020f */
[----:B---3--:R-:W-:-:S05]  /*6540*/  @!P3 PRMT R3, R163, 0x8880, RZ ;  /* 0x00008880a303b816 */ /* 0x008fca00000000ff */
        /* <DEDUP_REMOVED lines=14> */
[----:B------:R-:W2:Y:S01]  /*6630*/  @!P3 LDG.E.U8 R163, desc[UR36][R8.64+0x10] ;  /* 0x0000102408a3b981 */ /* 0x000ea2000c1e1100 */
[----:B------:R-:W-:Y:S01]  /*6640*/  BSSY B1, `(.L_x_110) ;  /* 0x000000c000017945 */ /* 0x000fe20003800000 */
[----:B------:R-:W-:Y:S02]  /*6650*/  ISETP.LT.OR P2, PT, R0, 0x12, !P1 ;  /* 0x000000120000780c */ /* 0x000fe40004f41670 */
[----:B--2---:R-:W-:-:S05]  /*6660*/  @!P3 PRMT R3, R163, 0x8880, RZ ;  /* 0x00008880a303b816 */ /* 0x004fca00000000ff */
[----:B------:R-:W-:Y:S01]  /*6670*/  @!P3 IMAD R164, R3, R156, RZ ;  /* 0x0000009c03a4b224 */ /* 0x000fe200078e02ff */
[----:B---3--:R-:W-:Y:S06]  /*6680*/  @P3 BRA `(.L_x_111) ;  /* 0x00000000001c3947 */ /* 0x008fec0003800000 */
[----:B------:R-:W-:Y:S01]  /*6690*/  IADD3 R10, P3, P4, R161, 0x10, R20 ;  /* 0x00000010a10a7810 */ /* 0x000fe20007c7e014 */
[----:B------:R-:W-:-:S03]  /*66a0*/  IMAD R3, R5, 0x180, RZ ;  /* 0x0000018005037824 */ /* 0x000fc600078e02ff */
[----:B------:R-:W-:-:S03]  /*66b0*/  IADD3.X R11, R158, RZ, R21, P3, P4 ;  /* 0x000000ff9e0b7210 */ /* 0x000fc60001fe8415 */
[----:B------:R-:W-:-:S04]  /*66c0*/  IMAD.WIDE.U32 R10, R4, 0x180, R10 ;  /* 0x00000180040a7825 */ /* 0x000fc800078e000a */
[----:B------:R-:W-:Y:S02]  /*66d0*/  IMAD.IADD R11, R3, 0x1, R11 ;  /* 0x00000001030b7824 */ /* 0x000fe400078e020b */
[----:B------:R-:W-:-:S05]  /*66e0*/  IMAD R3, R34, R155, R164 ;  /* 0x0000009b22037224 */ /* 0x000fca00078e02a4 */
[----:B------:R2:W-:Y:S02]  /*66f0*/  STG.E.U8 desc[UR36][R10.64], R3 ;  /* 0x000000030a007986 */ /* 0x0005e4000c101124 */
.L_x_111:
[----:B------:R-:W-:Y:S05]  /*6700*/  BSYNC B1 ;  /* 0x0000000000017941 */ /* 0x000fea0003800000 */
.L_x_110:
        /* <DEDUP_REMOVED lines=23> */
[----:B------:R-:W-:Y:S01]  /*6880*/  @!P2 MOV R10, R20 ;  /* 0x00000014000aa202 */ /* 0x000fe20000000f00 */
[----:B------:R-:W-:Y:S01]  /*6890*/  @!P2 IMAD.MOV.U32 R11, RZ, RZ, R21 ;  /* 0x000000ffff0ba224 */ /* 0x000fe200078e0015 */
[----:B------:R-:W-:Y:S01]  /*68a0*/  ISETP.LT.OR P3, PT, R0, 0x19, !P1 ;  /* 0x000000190000780c */ /* 0x000fe20004f61670 */
        /* <DEDUP_REMOVED lines=20> */
.L_x_113:
[----:B------:R-:W-:Y:S05]  /*69f0*/  BSYNC B1 ;  /* 0x0000000000017941 */ /* 0x000fea0003800000 */
.L_x_112:
        /* <DEDUP_REMOVED lines=27> */
[----:B------:R-:W-:-:S05]  /*6bb0*/  @!P2 IMAD.WIDE.U32 R10, R4, 0x180, R10 ;  /* 0x00000180040aa825 */ /* 0x000fca00078e000a */
[----:B------:R-:W-:Y:S02]  /*6bc0*/  @!P2 IADD3 R11, R11, R23, RZ ;  /* 0x000000170b0ba210 */ /* 0x000fe40007ffe0ff */
        /* <DEDUP_REMOVED lines=17> */
.L_x_115:
[----:B------:R-:W-:Y:S05]  /*6ce0*/  BSYNC B1 ;  /* 0x0000000000017941 */ /* 0x000fea0003800000 */
.L_x_114:
        /* <DEDUP_REMOVED lines=42> */
[----:B------:R-:W-:-:S05]  /*6f90*/  IMAD.WIDE.U32 R10, R4, 0x180, R10 ;  /* 0x00000180040a7825 */ /* 0x000fca00078e000a */
[----:B------:R-:W-:Y:S01]  /*6fa0*/  IADD3 R11, R3, R11, RZ ;  /* 0x0000000b030b7210 */ /* 0x000fe20007ffe0ff */
[----:B------:R-:W-:-:S05]  /*6fb0*/  IMAD R3, R46, R155, R164 ;  /* 0x0000009b2e037224 */ /* 0x000fca00078e02a4 */
[----:B------:R2:W-:Y:S02]  /*6fc0*/  STG.E.U8 desc[UR36][R10.64], R3 ;  /* 0x000000030a007986 */ /* 0x0005e4000c101124 */
.L_x_117:
[----:B------:R-:W-:Y:S05]  /*6fd0*/  BSYNC B1 ;  /* 0x0000000000017941 */ /* 0x000fea0003800000 */
.L_x_116:
        /* <DEDUP_REMOVED lines=46> */
.L_x_119:
[----:B------:R-:W-:Y:S05]  /*72c0*/  BSYNC B1 ;  /* 0x0000000000017941 */ /* 0x000fea0003800000 */
.L_x_118:
[----:B------:R-:W3:Y:S01]  /*72d0*/  @!P2 LDG.E.U8 R163, desc[UR36][R8.64+0x31] ;  /* 0x0000312408a3a981 */ /* 0x000ee2000c1e1100 */
[----:B--2---:R-:W-:Y:S01]  /*72e0*/  @!P2 IADD3 R10, P3, P4, R161, 0x31, R20 ;  /* 0x00000031a10aa810 */ /* 0x004fe20007c7e014 */
[----:B------:R-:W-:-:S03]  /*72f0*/  @!P2 IMAD R13, R5, 0x180, RZ ;  /* 0x00000180050da824 */ /* 0x000fc600078e02ff */
[----:B------:R-:W-:Y:S02]  /*7300*/  @!P2 IADD3.X R11, R158, RZ, R21, P3, P4 ;  /* 0x000000ff9e0ba210 */ /* 0x000fe40001fe8415 */
[----:B------:R-:W-:Y:S01]  /*7310*/  ISETP.LT.OR P3, PT, R0, 0x39, !P0 ;  /* 0x000000390000780c */ /* 0x000fe20004761670 */
[----:B------:R-:W-:-:S05]  /*7320*/  @!P2 IMAD.WIDE.U32 R10, R4, 0x180, R10 ;  /* 0x00000180040aa825 */ /* 0x000fca00078e000a */
[----:B------:R-:W-:Y:S02]  /*7330*/  @!P2 IADD3 R11, R13, R11, RZ ;  /* 0x0000000b0d0ba210 */ /* 0x000fe40007ffe0ff */
        /* <DEDUP_REMOVED lines=15> */
[----:B------:R3:W4:Y:S01]  /*7430*/  @!P0 LDG.E.U8 R163, desc[UR36][R6.64+0x39] ;  /* 0x0000392406a38981 */ /* 0x000722000c1e1100 */
[----:B------:R-:W-:Y:S01]  /*7440*/  ISETP.LT.OR P2, PT, R0, 0x39, !P1 ;  /* 0x000000390000780c */ /* 0x000fe20004f41670 */
[----:B------:R-:W-:Y:S02]  /*7450*/  @!P0 IMAD R23, R5, 0x180, RZ ;  /* 0x0000018005178824 */ /* 0x000fe400078e02ff */
[----:B---3--:R-:W-:Y:S02]  /*7460*/  @!P0 IMAD.MOV.U32 R6, RZ, RZ, R20 ;  /* 0x000000ffff068224 */ /* 0x008fe400078e0014 */
[----:B------:R-:W-:-:S02]  /*7470*/  @!P0 IMAD.MOV.U32 R7, RZ, RZ, R21 ;  /* 0x000000ffff078224 */ /* 0x000fc400078e0015 */
[----:B------:R-:W-:-:S04]  /*7480*/  @!P0 IMAD.WIDE.U32 R10, R4, 0x180, R6 ;  /* 0x00000180040a8825 */ /* 0x000fc800078e0006 */
[----:B------:R-:W-:Y:S01]  /*7490*/  @!P0 IMAD.IADD R11, R11, 0x1, R23 ;  /* 0x000000010b0b8824 */ /* 0x000fe200078e0217 */
[----:B----4-:R-:W-:-:S05]  /*74a0*/  @!P0 PRMT R15, R163, 0x8880, RZ ;  /* 0x00008880a30f8816 */ /* 0x010fca00000000ff */
        /* <DEDUP_REMOVED lines=16> */
.L_x_121:
[----:B------:R-:W-:Y:S05]  /*75b0*/  BSYNC B1 ;  /* 0x0000000000017941 */ /* 0x000fea0003800000 */
.L_x_120:
[----:B------:R-:W-:Y:S04]  /*75c0*/  BSSY B1, `(.L_x_122) ;  /* 0x0000005000017945 */ /* 0x000fe80003800000 */
[----:B------:R-:W-:Y:S05]  /*75d0*/  @P1 BRA `(.L_x_123) ;  /* 0x00000000000c1947 */ /* 0x000fea0003800000 */
[----:B------:R-:W2:Y:S02]  /*75e0*/  LDG.E.U8 R163, desc[UR36][R8.64+0x39] ;  /* 0x0000392408a37981 */ /* 0x000ea4000c1e1100 */
[----:B--2---:R-:W-:-:S05]  /*75f0*/  PRMT R3, R163, 0x8880, RZ ;  /* 0x00008880a3037816 */ /* 0x004fca00000000ff */
[----:B------:R-:W-:-:S07]  /*7600*/  IMAD R164, R3, R156, RZ ;  /* 0x0000009c03a47224 */ /* 0x000fce00078e02ff */
.L_x_123:
[----:B------:R-:W-:Y:S05]  /*7610*/  BSYNC B1 ;  /* 0x0000000000017941 */ /* 0x000fea0003800000 */
.L_x_122:
[----:B------:R-:W-:Y:S01]  /*7620*/  IMAD R55, R55, R155, R164 ;  /* 0x0000009b37377224 */ /* 0x000fe200078e02a4 */
[----:B------:R-:W-:Y:S06]  /*7630*/  @P1 BRA `(.L_x_124) ;  /* 0x0000002400d81947 */ /* 0x000fec0003800000 */
[----:B--2---:R-:W-:Y:S01]  /*7640*/  IADD3 R6, P0, P1, R161, 0x39, R20 ;  /* 0x00000039a1067810 */ /* 0x004fe2000791e014 */
[----:B------:R-:W-:-:S03]  /*7650*/  IMAD R3, R5, 0x180, RZ ;  /* 0x0000018005037824 */ /* 0x000fc600078e02ff */
[----:B------:R-:W-:-:S03]  /*7660*/  IADD3.X R7, R158, RZ, R21, P0, P1 ;  /* 0x000000ff9e077210 */ /* 0x000fc600007e2415 */
[----:B------:R-:W-:-:S04]  /*7670*/  IMAD.WIDE.U32 R4, R4, 0x180, R6 ;  /* 0x0000018004047825 */ /* 0x000fc800078e0006 */
[----:B------:R-:W-:-:S05]  /*7680*/  IMAD.IADD R5, R3, 0x1, R5 ;  /* 0x0000000103057824 */ /* 0x000fca00078e0205 */
[----:B------:R3:W-:Y:S01]  /*7690*/  STG.E.U8 desc[UR36][R4.64], R55 ;  /* 0x0000003704007986 */ /* 0x0007e2000c101124 */
[----:B------:R-:W-:Y:S05]  /*76a0*/  BRA `(.L_x_124) ;  /* 0x0000002400bc7947 */ /* 0x000fea0003800000 */
.L_x_35:
[C---:B------:R-:W-:Y:S01]  /*76b0*/  ISETP.GE.AND P4, PT, R3.reuse, 0x1, PT ;  /* 0x000000010300780c */ /* 0x040fe20003f86270 */
[----:B------:R-:W-:Y:S01]  /*76c0*/  ULDC.64 UR4, c[0x0][0x5c0] ;  /* 0x0001700000047ab9 */ /* 0x000fe20000000a00 */
[----:B------:R-:W-:Y:S02]  /*76d0*/  ISETP.GE.AND P2, PT, R3, 0x9, PT ;  /* 0x000000090300780c */ /* 0x000fe40003f46270 */
[C---:B------:R-:W-:Y:S02]  /*76e0*/  ISETP.LT.OR P1, PT, R0.reuse, 0x1, !P4 ;  /* 0x000000010000780c */ /* 0x040fe40006721670 */
[----:B------:R-:W-:Y:S02]  /*76f0*/  ISETP.LT.OR P3, PT, R0, 0x2, !P4 ;  /* 0x000000020000780c */ /* 0x000fe40006761670 */
[----:B------:R-:W-:Y:S02]  /*7700*/  IADD3 R6, P0, R168, UR4, RZ ;  /* 0x00000004a8067c10 */ /* 0x000fe4000ff1e0ff */
[----:B------:R-:W-:-:S02]  /*7710*/  ISETP.LT.OR P5, PT, R0, 0x2, !P2 ;  /* 0x000000020000780c */ /* 0x000fc400057a1670 */
[----:B------:R-:W-:Y:S02]  /*7720*/  IADD3.X R7, R170, UR5, RZ, P0, !PT ;  /* 0x00000005aa077c10 */ /* 0x000fe400087fe4ff */
[----:B------:R-:W-:-:S03]  /*7730*/  ISETP.LT.OR P0, PT, R0, 0x1, !P2 ;  /* 0x000000010000780c */ /* 0x000fc60005701670 */
[-C--:B------:R-:W-:Y:S02]  /*7740*/  @!P1 IMAD R11, R120, R155.reuse, RZ ;  /* 0x0000009b780b9224 */ /* 0x080fe400078e02ff */
[----:B------:R-:W-:-:S03]  /*7750*/  @!P3 IMAD R121, R121, R155, RZ ;  /* 0x0000009b7979b224 */ /* 0x000fc600078e02ff */
[----:B------:R0:W-:Y:S01]  /*7760*/  @!P1 STG.E.U8 desc[UR36][R6.64], R11 ;  /* 0x0000000b06009986 */ /* 0x0001e2000c101124 */
[----:B------:R-:W-:Y:S01]  /*7770*/  IADD3 R8, P1, R6, R161, RZ ;  /* 0x000000a106087210 */ /* 0x000fe20007f3e0ff */
[-C--:B------:R-:W-:Y:S02]  /*7780*/  @!P5 IMAD R123, R123, R155.reuse, RZ ;  /* 0x0000009b7b7bd224 */ /* 0x080fe400078e02ff */
[----:B------:R-:W-:Y:S01]  /*7790*/  @!P3 STG.E.U8 desc[UR36][R6.64+0x1], R121 ;  /* 0x000001790600b986 */ /* 0x000fe2000c101124 */
[----:B------:R-:W-:Y:S01]  /*77a0*/  ISETP.LT.OR P3, PT, R0, 0x9, !P4 ;  /* 0x000000090000780c */ /* 0x000fe20006761670 */
[----:B------:R-:W-:Y:S01]  /*77b0*/  @!P0 IMAD R13, R122, R155, RZ ;  /* 0x0000009b7a0d8224 */ /* 0x000fe200078e02ff */
[----:B------:R-:W-:Y:S02]  /*77c0*/  IADD3.X R9, R7, R158, RZ, P1, !PT ;  /* 0x0000009e07097210 */ /* 0x000fe40000ffe4ff */
[----:B------:R-:W-:-:S03]  /*77d0*/  ISETP.LT.OR P1, PT, R0, 0xa, !P4 ;  /* 0x0000000a0000780c */ /* 0x000fc60006721670 */
[----:B------:R-:W-:Y:S01]  /*77e0*/  @!P0 STG.E.U8 desc[UR36][R8.64], R13 ;  /* 0x0000000d08008986 */ /* 0x000fe2000c101124 */
[----:B------:R-:W-:-:S03]  /*77f0*/  ISETP.LT.OR P0, PT, R0, 0x9, !P2 ;  /* 0x000000090000780c */ /* 0x000fc60005701670 */
[----:B------:R-:W-:Y:S01]  /*7800*/  @!P5 STG.E.U8 desc[UR36][R8.64+0x1], R123 ;  /* 0x0000017b0800d986 */ /* 0x000fe2000c101124 */
[----:B------:R-:W-:Y:S01]  /*7810*/  ISETP.LT.OR P5, PT, R0, 0xa, !P2 ;  /* 0x0000000a0000780c */ /* 0x000fe200057a1670 */
[----:B0-----:R-:W-:-:S04]  /*7820*/  @!P3 IMAD R11, R124, R155, RZ ;  /* 0x0000009b7c0bb224 */ /* 0x001fc800078e02ff */
[-C--:B------:R-:W-:Y:S01]  /*7830*/  @!P1 IMAD R125, R125, R155.reuse, RZ ;  /* 0x0000009b7d7d9224 */ /* 0x080fe200078e02ff */
[----:B------:R0:W-:Y:S01]  /*7840*/  @!P3 STG.E.U8 desc[UR36][R6.64+0x8], R11 ;  /* 0x0000080b0600b986 */ /* 0x0001e2000c101124 */
[----:B------:R-:W-:Y:S02]  /*7850*/  ISETP.LT.OR P3, PT, R0, 0x11, !P4 ;  /* 0x000000110000780c */ /* 0x000fe40006761670 */
[-C--:B------:R-:W-:Y:S01]  /*7860*/  @!P0 IMAD R15, R126, R155.reuse, RZ ;  /* 0x0000009b7e0f8224 */ /* 0x080fe200078e02ff */
[----:B------:R-:W-:Y:S01]  /*7870*/  @!P1 STG.E.U8 desc[UR36][R6.64+0x9], R125 ;  /* 0x0000097d06009986 */ /* 0x000fe2000c101124 */
[C---:B------:R-:W-:Y:S02]  /*7880*/  ISETP.LT.OR P1, PT, R0.reuse, 0x12, !P4 ;  /* 0x000000120000780c */ /* 0x040fe40006721670 */
[----:B------:R-:W-:Y:S01]  /*7890*/  @!P5 IMAD R127, R127, R155, RZ ;  /* 0x0000009b7f7fd224 */ /* 0x000fe200078e02ff */
        /* <DEDUP_REMOVED lines=48> */
[----:B------:R1:W-:Y:S01]  /*7ba0*/  @!P0 STG.E.U8 desc[UR36][R8.64+0x28], R15 ;  /* 0x0000280f08008986 */ /* 0x0003e2000c101124 */
[----:B------:R-:W-:-:S03]  /*7bb0*/  ISETP.LT.OR P0, PT, R0, 0x31, !P2 ;  /* 0x000000310000780c */ /* 0x000fc60005701670 */
[----:B------:R-:W-:Y:S01]  /*7bc0*/  @!P5 STG.E.U8 desc[UR36][R8.64+0x29], R143 ;  /* 0x0000298f0800d986 */ /* 0x000fe2000c101124 */
[----:B------:R-:W-:Y:S01]  /*7bd0*/  ISETP.LT.OR P5, PT, R0, 0x32, !P2 ;  /* 0x000000320000780c */ /* 0x000fe200057a1670 */
[----:B0-----:R-:W-:-:S04]  /*7be0*/  @!P3 IMAD R11, R144, R155, RZ ;  /* 0x0000009b900bb224 */ /* 0x001fc800078e02ff */
[-C--:B------:R-:W-:Y:S01]  /*7bf0*/  @!P1 IMAD R145, R145, R155.reuse, RZ ;  /* 0x0000009b91919224 */ /* 0x080fe200078e02ff */
[----:B------:R-:W-:Y:S01]  /*7c00*/  @!P3 STG.E.U8 desc[UR36][R6.64+0x30], R11 ;  /* 0x0000300b0600b986 */ /* 0x000fe2000c101124 */
[----:B------:R-:W-:Y:S02]  /*7c10*/  ISETP.LT.OR P3, PT, R0, 0x39, !P4 ;  /* 0x000000390000780c */ /* 0x000fe40006761670 */
[-C--:B------:R-:W-:Y:S01]  /*7c20*/  @!P0 IMAD R13, R146, R155.reuse, RZ ;  /* 0x0000009b920d8224 */ /* 0x080fe200078e02ff */
[----:B------:R-:W-:Y:S01]  /*7c30*/  @!P1 STG.E.U8 desc[UR36][R6.64+0x31], R145 ;  /* 0x0000319106009986 */ /* 0x000fe2000c101124 */
[C---:B------:R-:W-:Y:S02]  /*7c40*/  ISETP.LT.OR P4, PT, R0.reuse, 0x3a, !P4 ;  /* 0x0000003a0000780c */ /* 0x040fe40006781670 */
[----:B------:R-:W-:Y:S01]  /*7c50*/  @!P5 IMAD R147, R147, R155, RZ ;  /* 0x0000009b9393d224 */ /* 0x000fe200078e02ff */
[----:B------:R0:W-:Y:S01]  /*7c60*/  @!P0 STG.E.U8 desc[UR36][R8.64+0x30], R13 ;  /* 0x0000300d08008986 */ /* 0x0001e2000c101124 */
[----:B------:R-:W-:-:S02]  /*7c70*/  ISETP.LT.OR P1, PT, R0, 0x39, !P2 ;  /* 0x000000390000780c */ /* 0x000fc40005721670 */
[----:B------:R-:W-:Y:S01]  /*7c80*/  ISETP.GE.AND P0, PT, R3, 0x81, PT ;  /* 0x000000810300780c */ /* 0x000fe20003f06270 */
[----:B------:R-:W-:Y:S01]  /*7c90*/  @!P5 STG.E.U8 desc[UR36][R8.64+0x31], R147 ;  /* 0x000031930800d986 */ /* 0x000fe2000c101124 */
[----:B------:R-:W-:Y:S01]  /*7ca0*/  ISETP.LT.OR P2, PT, R0, 0x3a, !P2 ;  /* 0x0000003a0000780c */ /* 0x000fe20005741670 */
[----:B-1----:R-:W-:Y:S01]  /*7cb0*/  @!P3 IMAD R15, R148, R155, RZ ;  /* 0x0000009b940fb224 */ /* 0x002fe200078e02ff */
[----:B------:R-:W-:-:S03]  /*7cc0*/  ISETP.LT.OR P5, PT, R0, 0x1, !P0 ;  /* 0x000000010000780c */ /* 0x000fc600047a1670 */
[-C--:B------:R-:W-:Y:S01]  /*7cd0*/  @!P4 IMAD R149, R149, R155.reuse, RZ ;  /* 0x0000009b9595c224 */ /* 0x080fe200078e02ff */
[----:B------:R-:W-:Y:S01]  /*7ce0*/  @!P3 STG.E.U8 desc[UR36][R6.64+0x38], R15 ;  /* 0x0000380f0600b986 */ /* 0x000fe2000c101124 */
[----:B------:R-:W-:Y:S02]  /*7cf0*/  ISETP.LT.OR P3, PT, R0, 0x2, !P0 ;  /* 0x000000020000780c */ /* 0x000fe40004761670 */
[-C--:B0-----:R-:W-:Y:S01]  /*7d00*/  @!P1 IMAD R13, R150, R155.reuse, RZ ;  /* 0x0000009b960d9224 */ /* 0x081fe200078e02ff */
[----:B------:R-:W-:Y:S03]  /*7d10*/  @!P4 STG.E.U8 desc[UR36][R6.64+0x39], R149 ;  /* 0x000039950600c986 */ /* 0x000fe6000c101124 */
[-C--:B------:R-:W-:Y:S01]  /*7d20*/  @!P2 IMAD R151, R151, R155.reuse, RZ ;  /* 0x0000009b9797a224 */ /* 0x080fe200078e02ff */
[----:B------:R0:W-:Y:S01]  /*7d30*/  @!P1 STG.E.U8 desc[UR36][R8.64+0x38], R13 ;  /* 0x0000380d08009986 */ /* 0x0001e2000c101124 */
[-C--:B------:R-:W-:Y:S01]  /*7d40*/  @!P5 IADD3 R10, P4, R6, R160.reuse, RZ ;  /* 0x000000a0060ad210 */ /* 0x080fe20007f9e0ff */
[-C--:B------:R-:W-:Y:S01]  /*7d50*/  @!P5 IMAD R23, R88, R155.reuse, RZ ;  /* 0x0000009b5817d224 */ /* 0x080fe200078e02ff */
[----:B------:R-:W-:Y:S01]  /*7d60*/  ISETP.GE.AND P1, PT, R3, 0x89, PT ;  /* 0x000000890300780c */ /* 0x000fe20003f26270 */
[----:B------:R-:W-:Y:S02]  /*7d70*/  @!P2 STG.E.U8 desc[UR36][R8.64+0x39], R151 ;  /* 0x000039970800a986 */ /* 0x000fe4000c101124 */
[----:B------:R-:W-:Y:S01]  /*7d80*/  @!P5 IMAD.X R11, R7, 0x1, R157, P4 ;  /* 0x00000001070bd824 */ /* 0x000fe200020e069d */
[----:B------:R-:W-:Y:S01]  /*7d90*/  ISETP.LT.OR P2, PT, R0, 0x1, !P1 ;  /* 0x000000010000780c */ /* 0x000fe20004f41670 */
[----:B------:R-:W-:Y:S01]  /*7da0*/  @!P3 IMAD R89, R89, R155, RZ ;  /* 0x0000009b5959b224 */ /* 0x000fe200078e02ff */
[----:B------:R-:W-:-:S02]  /*7db0*/  @!P3 IADD3 R20, P4, R6, R160, RZ ;  /* 0x000000a00614b210 */ /* 0x000fc40007f9e0ff */
[----:B------:R-:W-:Y:S01]  /*7dc0*/  @!P5 STG.E.U8 desc[UR36][R10.64], R23 ;  /* 0x000000170a00d986 */ /* 0x000fe2000c101124 */
[----:B------:R-:W-:Y:S02]  /*7dd0*/  ISETP.LT.OR P5, PT, R0, 0x2, !P1 ;  /* 0x000000020000780c */ /* 0x000fe40004fa1670 */
[----:B------:R-:W-:-:S05]  /*7de0*/  @!P3 IMAD.X R21, R7, 0x1, R157, P4 ;  /* 0x000000010715b824 */ /* 0x000fca00020e069d */
[----:B------:R1:W-:Y:S01]  /*7df0*/  @!P3 STG.E.U8 desc[UR36][R20.64+0x1], R89 ;  /* 0x000001591400b986 */ /* 0x0003e2000c101124 */
[----:B------:R-:W-:Y:S01]  /*7e00*/  @!P2 IADD3 R12, P4, R8, R160, RZ ;  /* 0x000000a0080ca210 */ /* 0x000fe20007f9e0ff */
[----:B------:R-:W-:Y:S01]  /*7e10*/  @!P2 IMAD R121, R90, R155, RZ ;  /* 0x0000009b5a79a224 */ /* 0x000fe200078e02ff */
[----:B------:R-:W-:-:S03]  /*7e20*/  ISETP.LT.OR P3, PT, R0, 0x9, !P0 ;  /* 0x000000090000780c */ /* 0x000fc60004761670 */
[----:B0-----:R-:W-:Y:S01]  /*7e30*/  @!P2 IMAD.X R13, R9, 0x1, R157, P4 ;  /* 0x00000001090da824 */ /* 0x001fe200020e069d */
[----:B------:R-:W-:Y:S01]  /*7e40*/  @!P5 IADD3 R14, P4, R160, R8, RZ ;  /* 0x00000008a00ed210 */ /* 0x000fe20007f9e0ff */
[----:B------:R-:W-:-:S03]  /*7e50*/  @!P5 IMAD R91, R91, R155, RZ ;  /* 0x0000009b5b5bd224 */ /* 0x000fc600078e02ff */
[----:B------:R0:W-:Y:S01]  /*7e60*/  @!P2 STG.E.U8 desc[UR36][R12.64], R121 ;  /* 0x000000790c00a986 */ /* 0x0001e2000c101124 */
[----:B------:R-:W-:Y:S01]  /*7e70*/  @!P5 IMAD.X R15, R157, 0x1, R9, P4 ;  /* 0x000000019d0fd824 */ /* 0x000fe200020e0609 */
[----:B------:R-:W-:-:S03]  /*7e80*/  ISETP.LT.OR P2, PT, R0, 0xa, !P0 ;  /* 0x0000000a0000780c */ /* 0x000fc60004741670 */
[----:B------:R-:W-:Y:S01]  /*7e90*/  @!P3 IADD3 R22, P4, R6, R160, RZ ;  /* 0x000000a00616b210 */ /* 0x000fe20007f9e0ff */
[----:B------:R-:W-:Y:S01]  /*7ea0*/  @!P5 STG.E.U8 desc[UR36][R14.64+0x1], R91 ;  /* 0x0000015b0e00d986 */ /* 0x000fe2000c101124 */
[----:B------:R-:W-:Y:S01]  /*7eb0*/  ISETP.LT.OR P5, PT, R0, 0x9, !P1 ;  /* 0x000000090000780c */ /* 0x000fe20004fa1670 */
[----:B-1----:R-:W-:Y:S02]  /*7ec0*/  @!P3 IMAD R89, R92, R155, RZ ;  /* 0x0000009b5c59b224 */ /* 0x002fe400078e02ff */
[----:B------:R-:W-:-:S05]  /*7ed0*/  @!P3 IMAD.X R23, R7, 0x1, R157, P4 ;  /* 0x000000010717b824 */ /* 0x000fca00020e069d */
[----:B------:R1:W-:Y:S01]  /*7ee0*/  @!P3 STG.E.U8 desc[UR36][R22.64+0x8], R89 ;  /* 0x000008591600b986 */ /* 0x0003e2000c101124 */
[-C--:B------:R-:W-:Y:S01]  /*7ef0*/  @!P2 IADD3 R20, P4, R6, R160.reuse, RZ ;  /* 0x000000a00614a210 */ /* 0x080fe20007f9e0ff */
[-C--:B------:R-:W-:Y:S01]  /*7f00*/  @!P2 IMAD R93, R93, R155.reuse, RZ ;  /* 0x0000009b5d5da224 */ /* 0x080fe200078e02ff */
[----:B------:R-:W-:Y:S02]  /*7f10*/  ISETP.LT.OR P3, PT, R0, 0xa, !P1 ;  /* 0x0000000a0000780c */ /* 0x000fe40004f61670 */
[----:B0-----:R-:W-:Y:S02]  /*7f20*/  @!P5 IMAD R121, R94, R155, RZ ;  /* 0x0000009b5e79d224 */ /* 0x001fe400078e02ff */
[----:B------:R-:W-:Y:S01]  /*7f30*/  @!P2 IMAD.X R21, R7, 0x1, R157, P4 ;  /* 0x000000010715a824 */ /* 0x000fe200020e069d */
[----:B------:R-:W-:-:S04]  /*7f40*/  @!P5 IADD3 R10, P4, R8, R160, RZ ;  /* 0x000000a0080ad210 */ /* 0x000fc80007f9e0ff */
[----:B------:R0:W-:Y:S01]  /*7f50*/  @!P2 STG.E.U8 desc[UR36][R20.64+0x9], R93 ;  /* 0x0000095d1400a986 */ /* 0x0001e2000c101124 */
[--C-:B------:R-:W-:Y:S01]  /*7f60*/  @!P5 IMAD.X R11, R9, 0x1, R157.reuse, P4 ;  /* 0x00000001090bd824 */ /* 0x100fe200020e069d */
[----:B------:R-:W-:Y:S02]  /*7f70*/  ISETP.LT.OR P2, PT, R0, 0x11, !P0 ;  /* 0x000000110000780c */ /* 0x000fe40004741670 */
[----:B------:R-:W-:Y:S01]  /*7f80*/  @!P3 IADD3 R12, P4, R8, R160, RZ ;  /* 0x000000a0080cb210 */ /* 0x000fe20007f9e0ff */
[----:B------:R-:W-:Y:S01]  /*7f90*/  @!P3 IMAD R95, R95, R155, RZ ;  /* 0x0000009b5f5fb224 */ /* 0x000fe200078e02ff */
[----:B------:R2:W-:Y:S01]  /*7fa0*/  @!P5 STG.E.U8 desc[UR36][R10.64+0x8], R121 ;  /* 0x000008790a00d986 */ /* 0x0005e2000c101124 */
[----:B------:R-:W-:Y:S02]  /*7fb0*/  ISETP.LT.OR P5, PT, R0, 0x12, !P0 ;  /* 0x000000120000780c */ /* 0x000fe400047a1670 */
[----:B------:R-:W-:-:S05]  /*7fc0*/  @!P3 IMAD.X R13, R9, 0x1, R157, P4 ;  /* 0x00000001090db824 */ /* 0x000fca00020e069d */
[----:B------:R3:W-:Y:S01]  /*7fd0*/  @!P3 STG.E.U8 desc[UR36][R12.64+0x9], R95 ;  /* 0x0000095f0c00b986 */ /* 0x0007e2000c101124 */
[----:B------:R-:W-:Y:S01]  /*7fe0*/  ISETP.LT.OR P3, PT, R0, 0x11, !P1 ;  /* 0x000000110000780c */ /* 0x000fe20004f61670 */
[----:B-1----:R-:W-:Y:S01]  /*7ff0*/  @!P2 IMAD R23, R96, R155, RZ ;  /* 0x0000009b6017a224 */ /* 0x002fe200078e02ff */
[----:B------:R-:W-:-:S03]  /*8000*/  @!P2 IADD3 R14, P4, R6, R160, RZ ;  /* 0x000000a0060ea210 */ /* 0x000fc60007f9e0ff */
[----:B------:R-:W-:Y:S01]  /*8010*/  @!P5 IMAD R97, R97, R155, RZ ;  /* 0x0000009b6161d224 */ /* 0x000fe200078e02ff */
[----:B------:R-:W-:Y:S02]  /*8020*/  @!P2 IADD3.X R15, R7, R157, RZ, P4, !PT ;  /* 0x0000009d070fa210 */ /* 0x000fe400027fe4ff */
[----:B0-----:R-:W-:-:S03]  /*8030*/  @!P5 IADD3 R20, P4, R6, R160, RZ ;  /* 0x000000a00614d210 */ /* 0x001fc60007f9e0ff */
[----:B------:R0:W-:Y:S01]  /*8040*/  @!P2 STG.E.U8 desc[UR36][R14.64+0x10], R23 ;  /* 0x000010170e00a986 */ /* 0x0001e2000c101124 */
[----:B------:R-:W-:Y:S01]  /*8050*/  ISETP.LT.OR P2, PT, R0, 0x12, !P1 ;  /* 0x000000120000780c */ /* 0x000fe20004f41670 */
[----:B------:R-:W-:Y:S01]  /*8060*/  @!P5 IMAD.X R21, R7, 0x1, R157, P4 ;  /* 0x000000010715d824 */ /* 0x000fe200020e069d */
[----:B--2---:R-:W-:Y:S01]  /*8070*/  @!P3 IADD3 R10, P4, R8, R160, RZ ;  /* 0x000000a0080ab210 */ /* 0x004fe20007f9e0ff */
[----:B------:R-:W-:-:S03]  /*8080*/  @!P3 IMAD R89, R98, R155, RZ ;  /* 0x0000009b6259b224 */ /* 0x000fc600078e02ff */
[----:B------:R1:W-:Y:S01]  /*8090*/  @!P5 STG.E.U8 desc[UR36][R20.64+0x11], R97 ;  /* 0x000011611400d986 */ /* 0x0003e2000c101124 */
[----:B------:R-:W-:Y:S01]  /*80a0*/  ISETP.LT.OR P5, PT, R0, 0x19, !P0 ;  /* 0x000000190000780c */ /* 0x000fe200047a1670 */
[----:B------:R-:W-:-:S05]  /*80b0*/  @!P3 IMAD.X R11, R9, 0x1, R157, P4 ;  /* 0x00000001090bb824 */ /* 0x000fca00020e069d */
[----:B------:R2:W-:Y:S01]  /*80c0*/  @!P3 STG.E.U8 desc[UR36][R10.64+0x10], R89 ;  /* 0x000010590a00b986 */ /* 0x0005e2000c101124 */
[----:B---3--:R-:W-:Y:S01]  /*80d0*/  @!P2 IADD3 R12, P4, R8, R160, RZ ;  /* 0x000000a0080ca210 */ /* 0x008fe20007f9e0ff */
[----:B------:R-:W-:Y:S01]  /*80e0*/  @!P2 IMAD R99, R99, R155, RZ ;  /* 0x0000009b6363a224 */ /* 0x000fe200078e02ff */
[----:B------:R-:W-:-:S03]  /*80f0*/  ISETP.LT.OR P3, PT, R0, 0x1a, !P0 ;  /* 0x0000001a0000780c */ /* 0x000fc60004761670 */
[----:B------:R-:W-:Y:S01]  /*8100*/  @!P2 IMAD.X R13, R9, 0x1, R157, P4 ;  /* 0x00000001090da824 */ /* 0x000fe200020e069d */
[----:B0-----:R-:W-:Y:S01]  /*8110*/  @!P5 IADD3 R14, P4, R6, R160, RZ ;  /* 0x000000a0060ed210 */ /* 0x001fe20007f9e0ff */
[----:B------:R-:W-:-:S03]  /*8120*/  @!P5 IMAD R23, R100, R155, RZ ;  /* 0x0000009b6417d224 */ /* 0x000fc600078e02ff */
[----:B------:R0:W-:Y:S01]  /*8130*/  @!P2 STG.E.U8 desc[UR36][R12.64+0x11], R99 ;  /* 0x000011630c00a986 */ /* 0x0001e2000c101124 */
[----:B------:R-:W-:Y:S01]  /*8140*/  @!P5 IMAD.X R15, R7, 0x1, R157, P4 ;  /* 0x00000001070fd824 */ /* 0x000fe200020e069d */
[----:B------:R-:W-:-:S03]  /*8150*/  ISETP.LT.OR P2, PT, R0, 0x19, !P1 ;  /* 0x000000190000780c */ /* 0x000fc60004f41670 */
[----:B-1----:R-:W-:Y:S01]  /*8160*/  @!P3 IADD3 R20, P4, R6, R160, RZ ;  /* 0x000000a00614b210 */ /* 0x002fe20007f9e0ff */
[----:B------:R1:W-:Y:S01]  /*8170*/  @!P5 STG.E.U8 desc[UR36][R14.64+0x18], R23 ;  /* 0x000018170e00d986 */ /* 0x0003e2000c101124 */
[----:B------:R-:W-:Y:S01]  /*8180*/  ISETP.LT.OR P5, PT, R0, 0x1a, !P1 ;  /* 0x0000001a0000780c */ /* 0x000fe20004fa1670 */
[----:B------:R-:W-:Y:S02]  /*8190*/  @!P3 IMAD R101, R101, R155, RZ ;  /* 0x0000009b6565b224 */ /* 0x000fe400078e02ff */
[----:B------:R-:W-:-:S05]  /*81a0*/  @!P3 IMAD.X R21, R7, 0x1, R157, P4 ;  /* 0x000000010715b824 */ /* 0x000fca00020e069d */
[----:B------:R3:W-:Y:S01]  /*81b0*/  @!P3 STG.E.U8 desc[UR36][R20.64+0x19], R101 ;  /* 0x000019651400b986 */ /* 0x0007e2000c101124 */
[-C--:B--2---:R-:W-:Y:S01]  /*81c0*/  @!P2 IADD3 R10, P4, R8, R160.reuse, RZ ;  /* 0x000000a0080aa210 */ /* 0x084fe20007f9e0ff */
[-C--:B------:R-:W-:Y:S01]  /*81d0*/  @!P2 IMAD R89, R102, R155.reuse, RZ ;  /* 0x0000009b6659a224 */ /* 0x080fe200078e02ff */
[----:B------:R-:W-:Y:S02]  /*81e0*/  ISETP.LT.OR P3, PT, R0, 0x21, !P0 ;  /* 0x000000210000780c */ /* 0x000fe40004761670 */
[----:B------:R-:W-:Y:S02]  /*81f0*/  @!P5 IMAD R103, R103, R155, RZ ;  /* 0x0000009b6767d224 */ /* 0x000fe400078e02ff */
[----:B------:R-:W-:Y:S01]  /*8200*/  @!P2 IMAD.X R11, R9, 0x1, R157, P4 ;  /* 0x00000001090ba824 */ /* 0x000fe200020e069d */
[----:B0-----:R-:W-:-:S04]  /*8210*/  @!P5 IADD3 R12, P4, R8, R160, RZ ;  /* 0x000000a0080cd210 */ /* 0x001fc80007f9e0ff */
[----:B------:R0:W-:Y:S01]  /*8220*/  @!P2 STG.E.U8 desc[UR36][R10.64+0x18], R89 ;  /* 0x000018590a00a986 */ /* 0x0001e2000c101124 */
[--C-:B------:R-:W-:Y:S01]  /*8230*/  @!P5 IMAD.X R13, R9, 0x1, R157.reuse, P4 ;  /* 0x00000001090dd824 */ /* 0x100fe200020e069d */
[----:B------:R-:W-:Y:S02]  /*8240*/  ISETP.LT.OR P2, PT, R0, 0x22, !P0 ;  /* 0x000000220000780c */ /* 0x000fe40004741670 */
[----:B-1----:R-:W-:Y:S01]  /*8250*/  @!P3 IADD3 R14, P4, R6, R160, RZ ;  /* 0x000000a0060eb210 */ /* 0x002fe20007f9e0ff */
[----:B------:R-:W-:Y:S01]  /*8260*/  @!P3 IMAD R23, R104, R155, RZ ;  /* 0x0000009b6817b224 */ /* 0x000fe200078e02ff */
[----:B------:R1:W-:Y:S01]  /*8270*/  @!P5 STG.E.U8 desc[UR36][R12.64+0x19], R103 ;  /* 0x000019670c00d986 */ /* 0x0003e2000c101124 */
[----:B------:R-:W-:Y:S02]  /*8280*/  ISETP.LT.OR P5, PT, R0, 0x21, !P1 ;  /* 0x000000210000780c */ /* 0x000fe40004fa1670 */
[----:B------:R-:W-:-:S05]  /*8290*/  @!P3 IMAD.X R15, R7, 0x1, R157, P4 ;  /* 0x00000001070fb824 */ /* 0x000fca00020e069d */
[----:B------:R2:W-:Y:S01]  /*82a0*/  @!P3 STG.E.U8 desc[UR36][R14.64+0x20], R23 ;  /* 0x000020170e00b986 */ /* 0x0005e2000c101124 */
[----:B------:R-:W-:Y:S01]  /*82b0*/  ISETP.LT.OR P3, PT, R0, 0x22, !P1 ;  /* 0x000000220000780c */ /* 0x000fe20004f61670 */
[----:B------:R-:W-:Y:S01]  /*82c0*/  @!P2 IMAD R105, R105, R155, RZ ;  /* 0x0000009b6969a224 */ /* 0x000fe200078e02ff */
[----:B---3--:R-:W-:-:S03]  /*82d0*/  @!P2 IADD3 R20, P4, R6, R160, RZ ;  /* 0x000000a00614a210 */ /* 0x008fc60007f9e0ff */
[----:B0-----:R-:W-:Y:S01]  /*82e0*/  @!P5 IMAD R89, R106, R155, RZ ;  /* 0x0000009b6a59d224 */ /* 0x001fe200078e02ff */
[----:B------:R-:W-:Y:S02]  /*82f0*/  @!P2 IADD3.X R21, R7, R157, RZ, P4, !PT ;  /* 0x0000009d0715a210 */ /* 0x000fe400027fe4ff */
[----:B------:R-:W-:-:S03]  /*8300*/  @!P5 IADD3 R10, P4, R8, R160, RZ ;  /* 0x000000a0080ad210 */ /* 0x000fc60007f9e0ff */
[----:B------:R0:W-:Y:S01]  /*8310*/  @!P2 STG.E.U8 desc[UR36][R20.64+0x21], R105 ;  /* 0x000021691400a986 */ /* 0x0001e2000c101124 */
[----:B------:R-:W-:Y:S01]  /*8320*/  ISETP.LT.OR P2, PT, R0, 0x29, !P0 ;  /* 0x000000290000780c */ /* 0x000fe20004741670 */
[----:B------:R-:W-:Y:S01]  /*8330*/  @!P5 IMAD.X R11, R9, 0x1, R157, P4 ;  /* 0x00000001090bd824 */ /* 0x000fe200020e069d */
[----:B-1----:R-:W-:Y:S01]  /*8340*/  @!P3 IADD3 R12, P4, R8, R160, RZ ;  /* 0x000000a0080cb210 */ /* 0x002fe20007f9e0ff */
[----:B------:R-:W-:-:S03]  /*8350*/  @!P3 IMAD R107, R107, R155, RZ ;  /* 0x0000009b6b6bb224 */ /* 0x000fc600078e02ff */
[----:B------:R1:W-:Y:S01]  /*8360*/  @!P5 STG.E.U8 desc[UR36][R10.64+0x20], R89 ;  /* 0x000020590a00d986 */ /* 0x0003e2000c101124 */
[----:B------:R-:W-:Y:S01]  /*8370*/  ISETP.LT.OR P5, PT, R0, 0x2a, !P0 ;  /* 0x0000002a0000780c */ /* 0x000fe200047a1670 */
[----:B------:R-:W-:-:S05]  /*8380*/  @!P3 IMAD.X R13, R9, 0x1, R157, P4 ;  /* 0x00000001090db824 */ /* 0x000fca00020e069d */
[----:B------:R3:W-:Y:S01]  /*8390*/  @!P3 STG.E.U8 desc[UR36][R12.64+0x21], R107 ;  /* 0x0000216b0c00b986 */ /* 0x0007e2000c101124 */
[----:B--2---:R-:W-:Y:S01]  /*83a0*/  @!P2 IADD3 R14, P4, R6, R160, RZ ;  /* 0x000000a0060ea210 */ /* 0x004fe20007f9e0ff */
        /* <DEDUP_REMOVED lines=14> */
[-C--:B---3--:R-:W-:Y:S01]  /*8490*/  @!P2 IADD3 R12, P4, R8, R160.reuse, RZ ;  /* 0x000000a0080ca210 */ /* 0x088fe20007f9e0ff */
        /* <DEDUP_REMOVED lines=8> */
[----:B-1----:R-:W-:Y:S01]  /*8520*/  @!P3 IADD3 R20, P4, R6, R160, RZ ;  /* 0x000000a00614b210 */ /* 0x002fe20007f9e0ff */
[----:B------:R-:W-:Y:S01]  /*8530*/  @!P3 IMAD R113, R113, R155, RZ ;  /* 0x0000009b7171b224 */ /* 0x000fe200078e02ff */
[----:B------:R1:W-:Y:S01]  /*8540*/  @!P5 STG.E.U8 desc[UR36][R14.64+0x30], R23 ;  /* 0x000030170e00d986 */ /* 0x0003e2000c101124 */
[C---:B------:R-:W-:Y:S02]  /*8550*/  ISETP.LT.OR P5, PT, R0.reuse, 0x32, !P1 ;  /* 0x000000320000780c */ /* 0x040fe40004fa1670 */
[----:B------:R-:W-:Y:S01]  /*8560*/  @!P3 IMAD.X R21, R7, 0x1, R157, P4 ;  /* 0x000000010715b824 */ /* 0x000fe200020e069d */
[----:B------:R-:W-:-:S02]  /*8570*/  ISETP.LT.OR P4, PT, R0, 0x39, !P0 ;  /* 0x000000390000780c */ /* 0x000fc40004781670 */
[----:B------:R-:W-:Y:S02]  /*8580*/  ISETP.LT.OR P0, PT, R0, 0x3a, !P0 ;  /* 0x0000003a0000780c */ /* 0x000fe40004701670 */
[----:B------:R3:W-:Y:S01]  /*8590*/  @!P3 STG.E.U8 desc[UR36][R20.64+0x31], R113 ;  /* 0x000031711400b986 */ /* 0x0007e2000c101124 */
[----:B--2---:R-:W-:Y:S01]  /*85a0*/  @!P2 IADD3 R10, P3, R8, R160, RZ ;  /* 0x000000a0080aa210 */ /* 0x004fe20007f7e0ff */
[----:B------:R-:W-:-:S03]  /*85b0*/  @!P2 IMAD R89, R114, R155, RZ ;  /* 0x0000009b7259a224 */ /* 0x000fc600078e02ff */
[----:B------:R-:W-:Y:S01]  /*85c0*/  @!P2 IADD3.X R11, R9, R157, RZ, P3, !PT ;  /* 0x0000009d090ba210 */ /* 0x000fe20001ffe4ff */
[-C--:B------:R-:W-:Y:S01]  /*85d0*/  @!P5 IMAD R115, R115, R155.reuse, RZ ;  /* 0x0000009b7373d224 */ /* 0x080fe200078e02ff */
[-C--:B0-----:R-:W-:Y:S02]  /*85e0*/  @!P5 IADD3 R12, P3, R8, R160.reuse, RZ ;  /* 0x000000a0080cd210 */ /* 0x081fe40007f7e0ff */
[-C--:B-1----:R-:W-:Y:S01]  /*85f0*/  @!P4 IMAD R23, R116, R155.reuse, RZ ;  /* 0x0000009b7417c224 */ /* 0x082fe200078e02ff */
[----:B------:R0:W-:Y:S01]  /*8600*/  @!P2 STG.E.U8 desc[UR36][R10.64+0x30], R89 ;  /* 0x000030590a00a986 */ /* 0x0001e2000c101124 */
[-C--:B------:R-:W-:Y:S01]  /*8610*/  @!P4 IADD3 R14, P2, R6, R160.reuse, RZ ;  /* 0x000000a0060ec210 */ /* 0x080fe20007f5e0ff */
[--C-:B------:R-:W-:Y:S01]  /*8620*/  @!P5 IMAD.X R13, R9, 0x1, R157.reuse, P3 ;  /* 0x00000001090dd824 */ /* 0x100fe200018e069d */
[C---:B------:R-:W-:Y:S01]  /*8630*/  ISETP.LT.OR P3, PT, R0.reuse, 0x39, !P1 ;  /* 0x000000390000780c */ /* 0x040fe20004f61670 */
[----:B------:R-:W-:Y:S01]  /*8640*/  @!P0 IMAD R117, R117, R155, RZ ;  /* 0x0000009b75758224 */ /* 0x000fe200078e02ff */
[----:B------:R-:W-:Y:S01]  /*8650*/  ISETP.LT.OR P1, PT, R0, 0x3a, !P1 ;  /* 0x0000003a0000780c */ /* 0x000fe20004f21670 */
[----:B------:R-:W-:Y:S01]  /*8660*/  @!P4 IMAD.X R15, R7, 0x1, R157, P2 ;  /* 0x00000001070fc824 */ /* 0x000fe200010e069d */
[----:B------:R1:W-:Y:S01]  /*8670*/  @!P5 STG.E.U8 desc[UR36][R12.64+0x31], R115 ;  /* 0x000031730c00d986 */ /* 0x0003e2000c101124 */
[----:B---3--:R-:W-:-:S02]  /*8680*/  @!P0 IADD3 R20, P5, R6, R160, RZ ;  /* 0x000000a006148210 */ /* 0x008fc40007fbe0ff */
[----:B------:R-:W-:Y:S01]  /*8690*/  ISETP.GE.AND P2, PT, R3, 0x101, PT ;  /* 0x000001010300780c */ /* 0x000fe20003f46270 */
[----:B------:R2:W-:Y:S02]  /*86a0*/  @!P4 STG.E.U8 desc[UR36][R14.64+0x38], R23 ;  /* 0x000038170e00c986 */ /* 0x0005e4000c101124 */
[----:B------:R-:W-:Y:S01]  /*86b0*/  @!P0 IMAD.X R21, R7, 0x1, R157, P5 ;  /* 0x0000000107158824 */ /* 0x000fe200028e069d */
[----:B------:R-:W-:Y:S02]  /*86c0*/  ISETP.LT.OR P4, PT, R0, 0x1, !P2 ;  /* 0x000000010000780c */ /* 0x000fe40005781670 */
[----:B0-----:R-:W-:Y:S01]  /*86d0*/  @!P3 IADD3 R10, P5, R8, R160, RZ ;  /* 0x000000a0080ab210 */ /* 0x001fe20007fbe0ff */
[-C--:B------:R-:W-:Y:S01]  /*86e0*/  @!P3 IMAD R89, R118, R155.reuse, RZ ;  /* 0x0000009b7659b224 */ /* 0x080fe200078e02ff */
[----:B------:R0:W-:Y:S01]  /*86f0*/  @!P0 STG.E.U8 desc[UR36][R20.64+0x39], R117 ;  /* 0x0000397514008986 */ /* 0x0001e2000c101124 */
[----:B------:R-:W-:Y:S01]  /*8700*/  ISETP.LT.OR P0, PT, R0, 0x2, !P2 ;  /* 0x000000020000780c */ /* 0x000fe20005701670 */
[----:B------:R-:W-:-:S02]  /*8710*/  @!P1 IMAD R119, R119, R155, RZ ;  /* 0x0000009b77779224 */ /* 0x000fc400078e02ff */
[----:B------:R-:W-:Y:S01]  /*8720*/  @!P3 IMAD.X R11, R9, 0x1, R157, P5 ;  /* 0x00000001090bb824 */ /* 0x000fe200028e069d */
[----:B-1----:R-:W-:-:S04]  /*8730*/  @!P1 IADD3 R12, P5, R8, R160, RZ ;  /* 0x000000a0080c9210 */ /* 0x002fc80007fbe0ff */
[----:B------:R1:W-:Y:S01]  /*8740*/  @!P3 STG.E.U8 desc[UR36][R10.64+0x38], R89 ;  /* 0x000038590a00b986 */ /* 0x0003e2000c101124 */
[----:B------:R-:W-:Y:S01]  /*8750*/  @!P1 IMAD.X R13, R9, 0x1, R157, P5 ;  /* 0x00000001090d9824 */ /* 0x000fe200028e069d */
[-C--:B--2---:R-:W-:Y:S01]  /*8760*/  @!P4 IADD3 R14, P5, R6, R162.reuse, RZ ;  /* 0x000000a2060ec210 */ /* 0x084fe20007fbe0ff */
[-C--:B------:R-:W-:Y:S01]  /*8770*/  @!P4 IMAD R23, R56, R155.reuse, RZ ;  /* 0x0000009b3817c224 */ /* 0x080fe200078e02ff */
[----:B------:R-:W-:Y:S01]  /*8780*/  ISETP.GE.AND P3, PT, R3, 0x109, PT ;  /* 0x000001090300780c */ /* 0x000fe20003f66270 */
[----:B------:R-:W-:Y:S01]  /*8790*/  @!P0 IMAD R57, R57, R155, RZ ;  /* 0x0000009b39398224 */ /* 0x000fe200078e02ff */
[----:B------:R2:W-:Y:S01]  /*87a0*/  @!P1 STG.E.U8 desc[UR36][R12.64+0x39], R119 ;  /* 0x000039770c009986 */ /* 0x0005e2000c101124 */
[----:B------:R-:W-:Y:S01]  /*87b0*/  @!P4 IMAD.X R15, R7, 0x1, R159, P5 ;  /* 0x00000001070fc824 */ /* 0x000fe200028e069f */
[----:B------:R-:W-:Y:S02]  /*87c0*/  ISETP.LT.OR P1, PT, R0, 0x1, !P3 ;  /* 0x000000010000780c */ /* 0x000fe40005f21670 */
[----:B0-----:R-:W-:-:S02]  /*87d0*/  @!P0 IADD3 R20, P5, R6, R162, RZ ;  /* 0x000000a206148210 */ /* 0x001fc40007fbe0ff */
[----:B------:R0:W-:Y:S01]  /*87e0*/  @!P4 STG.E.U8 desc[UR36][R14.64], R23 ;  /* 0x000000170e00c986 */ /* 0x0001e2000c101124 */
[----:B------:R-:W-:Y:S02]  /*87f0*/  ISETP.LT.OR P4, PT, R0, 0x2, !P3 ;  /* 0x000000020000780c */ /* 0x000fe40005f81670 */
[----:B------:R-:W-:-:S05]  /*8800*/  @!P0 IMAD.X R21, R7, 0x1, R159, P5 ;  /* 0x0000000107158824 */ /* 0x000fca00028e069f */
[----:B------:R3:W-:Y:S01]  /*8810*/  @!P0 STG.E.U8 desc[UR36][R20.64+0x1], R57 ;  /* 0x0000013914008986 */ /* 0x0007e2000c101124 */
[----:B------:R-:W-:Y:S01]  /*8820*/  ISETP.LT.OR P0, PT, R0, 0x9, !P2 ;  /* 0x000000090000780c */ /* 0x000fe20005701670 */
[----:B-1----:R-:W-:Y:S01]  /*8830*/  @!P1 IMAD R89, R58, R155, RZ ;  /* 0x0000009b3a599224 */ /* 0x002fe200078e02ff */
[----:B------:R-:W-:-:S03]  /*8840*/  @!P1 IADD3 R10, P5, R8, R162, RZ ;  /* 0x000000a2080a9210 */ /* 0x000fc60007fbe0ff */
[----:B------:R-:W-:Y:S02]  /*8850*/  @!P4 IMAD R59, R59, R155, RZ ;  /* 0x0000009b3b3bc224 */ /* 0x000fe400078e02ff */
[----:B------:R-:W-:Y:S01]  /*8860*/  @!P1 IMAD.X R11, R9, 0x1, R159, P5 ;  /* 0x00000001090b9824 */ /* 0x000fe200028e069f */
[----:B--2---:R-:W-:-:S04]  /*8870*/  @!P4 IADD3 R12, P5, R162, R8, RZ ;  /* 0x00000008a20cc210 */ /* 0x004fc80007fbe0ff */
[----:B------:R1:W-:Y:S01]  /*8880*/  @!P1 STG.E.U8 desc[UR36][R10.64], R89 ;  /* 0x000000590a009986 */ /* 0x0003e2000c101124 */
[----:B------:R-:W-:Y:S01]  /*8890*/  ISETP.LT.OR P1, PT, R0, 0xa, !P2 ;  /* 0x0000000a0000780c */ /* 0x000fe20005721670 */
[----:B0-----:R-:W-:Y:S01]  /*88a0*/  @!P0 IMAD R23, R60, R155, RZ ;  /* 0x0000009b3c178224 */ /* 0x001fe200078e02ff */
[----:B------:R-:W-:Y:S02]  /*88b0*/  @!P4 IADD3.X R13, R159, R9, RZ, P5, !PT ;  /* 0x000000099f0dc210 */ /* 0x000fe40002ffe4ff */
[----:B------:R-:W-:-:S03]  /*88c0*/  @!P0 IADD3 R14, P5, R6, R162, RZ ;  /* 0x000000a2060e8210 */ /* 0x000fc60007fbe0ff */
[----:B------:R0:W-:Y:S01]  /*88d0*/  @!P4 STG.E.U8 desc[UR36][R12.64+0x1], R59 ;  /* 0x0000013b0c00c986 */ /* 0x0001e2000c101124 */
[----:B------:R-:W-:Y:S01]  /*88e0*/  ISETP.LT.OR P4, PT, R0, 0x9, !P3 ;  /* 0x000000090000780c */ /* 0x000fe20005f81670 */
[----:B------:R-:W-:-:S04]  /*88f0*/  @!P0 IMAD.X R15, R7, 0x1, R159, P5 ;  /* 0x00000001070f8824 */ /* 0x000fc800028e069f */
[----:B---3--:R-:W-:Y:S01]  /*8900*/  @!P1 IADD3 R20, P5, R6, R162, RZ ;  /* 0x000000a206149210 */ /* 0x008fe20007fbe0ff */
[----:B------:R2:W-:Y:S01]  /*8910*/  @!P0 STG.E.U8 desc[UR36][R14.64+0x8], R23 ;  /* 0x000008170e008986 */ /* 0x0005e2000c101124 */
[----:B------:R-:W-:Y:S01]  /*8920*/  ISETP.LT.OR P0, PT, R0, 0xa, !P3 ;  /* 0x0000000a0000780c */ /* 0x000fe20005f01670 */
[----:B------:R-:W-:Y:S02]  /*8930*/  @!P1 IMAD R61, R61, R155, RZ ;  /* 0x0000009b3d3d9224 */ /* 0x000fe400078e02ff */
[----:B------:R-:W-:-:S03]  /*8940*/  @!P1 IMAD.X R21, R7, 0x1, R159, P5 ;  /* 0x0000000107159824 */ /* 0x000fc600028e069f */
[-C--:B-1----:R-:W-:Y:S01]  /*8950*/  @!P4 IADD3 R10, P5, R8, R162.reuse, RZ ;  /* 0x000000a2080ac210 */ /* 0x082fe20007fbe0ff */
[-C--:B------:R-:W-:Y:S01]  /*8960*/  @!P4 IMAD R57, R62, R155.reuse, RZ ;  /* 0x0000009b3e39c224 */ /* 0x080fe200078e02ff */
[----:B------:R1:W-:Y:S01]  /*8970*/  @!P1 STG.E.U8 desc[UR36][R20.64+0x9], R61 ;  /* 0x0000093d14009986 */ /* 0x0003e2000c101124 */
[----:B------:R-:W-:Y:S02]  /*8980*/  ISETP.LT.OR P1, PT, R0, 0x11, !P2 ;  /* 0x000000110000780c */ /* 0x000fe40005721670 */
[--C-:B------:R-:W-:Y:S02]  /*8990*/  @!P4 IMAD.X R11, R9, 0x1, R159.reuse, P5 ;  /* 0x00000001090bc824 */ /* 0x100fe400028e069f */
[----:B0-----:R-:W-:Y:S01]  /*89a0*/  @!P0 IADD3 R12, P5, R8, R162, RZ ;  /* 0x000000a2080c8210 */ /* 0x001fe20007fbe0ff */
[----:B------:R-:W-:Y:S02]  /*89b0*/  @!P0 IMAD R63, R63, R155, RZ ;  /* 0x0000009b3f3f8224 */ /* 0x000fe400078e02ff */
[----:B------:R0:W-:Y:S01]  /*89c0*/  @!P4 STG.E.U8 desc[UR36][R10.64+0x8], R57 ;  /* 0x000008390a00c986 */ /* 0x0001e2000c101124 */
[----:B------:R-:W-:Y:S01]  /*89d0*/  ISETP.LT.OR P4, PT, R0, 0x12, !P2 ;  /* 0x000000120000780c */ /* 0x000fe20005781670 */
[----:B------:R-:W-:-:S04]  /*89e0*/  @!P0 IMAD.X R13, R9, 0x1, R159, P5 ;  /* 0x00000001090d8824 */ /* 0x000fc800028e069f */
[----:B--2---:R-:W-:Y:S01]  /*89f0*/  @!P1 IADD3 R14, P5, R6, R162, RZ ;  /* 0x000000a2060e9210 */ /* 0x004fe20007fbe0ff */
        /* <DEDUP_REMOVED lines=20> */
[----:B------:R-:W-:Y:S01]  /*8b40*/  @!P4 IMAD R23, R68, R155, RZ ;  /* 0x0000009b4417c224 */ /* 0x000fe200078e02ff */
[----:B------:R1:W-:Y:S01]  /*8b50*/  @!P1 STG.E.U8 desc[UR36][R12.64+0x11], R67 ;  /* 0x000011430c009986 */ /* 0x0003e2000c101124 */
[----:B------:R-:W-:Y:S02]  /*8b60*/  ISETP.LT.OR P1, PT, R0, 0x19, !P3 ;  /* 0x000000190000780c */ /* 0x000fe40005f21670 */
[----:B------:R-:W-:Y:S02]  /*8b70*/  @!P4 IADD3.X R15, R7, R159, RZ, P5, !PT ;  /* 0x0000009f070fc210 */ /* 0x000fe40002ffe4ff */
        /* <DEDUP_REMOVED lines=68> */
[----:B------:R-:W-:Y:S01]  /*8fc0*/  @!P1 IMAD R57, R82, R155, RZ ;  /* 0x0000009b52399224 */ /* 0x000fe200078e02ff */
[----:B------:R-:W-:Y:S01]  /*8fd0*/  ISETP.LT.OR P2, PT, R0, 0x3a, !P2 ;  /* 0x0000003a0000780c */ /* 0x000fe20005741670 */
[----:B------:R-:W-:-:S03]  /*8fe0*/  @!P1 IMAD.X R11, R9, 0x1, R159, P5 ;  /* 0x00000001090b9824 */ /* 0x000fc600028e069f */
[-C--:B-1----:R-:W-:Y:S01]  /*8ff0*/  @!P4 IADD3 R12, P5, R8, R162.reuse, RZ ;  /* 0x000000a2080cc210 */ /* 0x082fe20007fbe0ff */
[-C--:B------:R-:W-:Y:S01]  /*9000*/  @!P4 IMAD R83, R83, R155.reuse, RZ ;  /* 0x0000009b5353c224 */ /* 0x080fe200078e02ff */
[----:B------:R1:W-:Y:S03]  /*9010*/  @!P1 STG.E.U8 desc[UR36][R10.64+0x30], R57 ;  /* 0x000030390a009986 */ /* 0x0003e6000c101124 */
[--C-:B------:R-:W-:Y:S02]  /*9020*/  @!P4 IMAD.X R13, R9, 0x1, R159.reuse, P5 ;  /* 0x00000001090dc824 */ /* 0x100fe400028e069f */
[-C--:B------:R-:W-:Y:S01]  /*9030*/  @!P0 IADD3 R22, P1, R6, R162.reuse, RZ ;  /* 0x000000a206168210 */ /* 0x080fe20007f3e0ff */
[-C--:B0-----:R-:W-:Y:S01]  /*9040*/  @!P0 IMAD R15, R84, R155.reuse, RZ ;  /* 0x0000009b540f8224 */ /* 0x081fe200078e02ff */
[----:B--2---:R-:W-:Y:S01]  /*9050*/  @!P2 IADD3 R20, P5, R6, R162, RZ ;  /* 0x000000a20614a210 */ /* 0x004fe20007fbe0ff */
[----:B------:R-:W-:Y:S01]  /*9060*/  @!P4 STG.E.U8 desc[UR36][R12.64+0x31], R83 ;  /* 0x000031530c00c986 */ /* 0x000fe2000c101124 */
[C---:B------:R-:W-:Y:S01]  /*9070*/  ISETP.LT.OR P4, PT, R0.reuse, 0x39, !P3 ;  /* 0x000000390000780c */ /* 0x040fe20005f81670 */
[--C-:B------:R-:W-:Y:S01]  /*9080*/  @!P0 IMAD.X R23, R7, 0x1, R159.reuse, P1 ;  /* 0x0000000107178824 */ /* 0x100fe200008e069f */
[----:B------:R-:W-:Y:S01]  /*9090*/  ISETP.GE.AND P1, PT, R3, 0x181, PT ;  /* 0x000001810300780c */ /* 0x000fe20003f26270 */
[----:B------:R-:W-:Y:S01]  /*90a0*/  @!P2 IMAD.X R21, R7, 0x1, R159, P5 ;  /* 0x000000010715a824 */ /* 0x000fe200028e069f */
[C---:B------:R-:W-:Y:S01]  /*90b0*/  ISETP.LT.OR P3, PT, R0.reuse, 0x3a, !P3 ;  /* 0x0000003a0000780c */ /* 0x040fe20005f61670 */
[----:B------:R-:W-:Y:S01]  /*90c0*/  @!P2 IMAD R85, R85, R155, RZ ;  /* 0x0000009b5555a224 */ /* 0x000fe200078e02ff */
[----:B------:R0:W-:Y:S01]  /*90d0*/  @!P0 STG.E.U8 desc[UR36][R22.64+0x38], R15 ;  /* 0x0000380f16008986 */ /* 0x0001e2000c101124 */
[----:B------:R-:W-:-:S02]  /*90e0*/  ISETP.LT.OR P0, PT, R0, 0x1, !P1 ;  /* 0x000000010000780c */ /* 0x000fc40004f01670 */
[----:B------:R-:W-:Y:S01]  /*90f0*/  ISETP.LT.OR P5, PT, R0, 0x2, !P1 ;  /* 0x000000020000780c */ /* 0x000fe20004fa1670 */
[----:B------:R2:W-:Y:S03]  /*9100*/  @!P2 STG.E.U8 desc[UR36][R20.64+0x39], R85 ;  /* 0x000039551400a986 */ /* 0x0005e6000c101124 */
[----:B-1----:R-:W-:-:S04]  /*9110*/  @!P4 IADD3 R10, P2, R8, R162, RZ ;  /* 0x000000a2080ac210 */ /* 0x002fc80007f5e0ff */
[----:B------:R-:W-:Y:S02]  /*9120*/  @!P3 IMAD R87, R87, R155, RZ ;  /* 0x0000009b5757b224 */ /* 0x000fe400078e02ff */
[----:B------:R-:W-:Y:S01]  /*9130*/  @!P4 IMAD.X R11, R9, 0x1, R159, P2 ;  /* 0x00000001090bc824 */ /* 0x000fe200010e069f */
[----:B------:R-:W-:Y:S01]  /*9140*/  @!P0 MOV R14, R6 ;  /* 0x00000006000e8202 */ /* 0x000fe20000000f00 */
[----:B0-----:R-:W-:Y:S01]  /*9150*/  @!P0 IMAD.MOV.U32 R15, RZ, RZ, R7 ;  /* 0x000000ffff0f8224 */ /* 0x001fe200078e0007 */
[----:B------:R-:W-:Y:S01]  /*9160*/  @!P3 IADD3 R12, P2, R8, R162, RZ ;  /* 0x000000a2080cb210 */ /* 0x000fe20007f5e0ff */
[----:B------:R-:W-:Y:S02]  /*9170*/  @!P0 IMAD R13, R5, 0x180, RZ ;  /* 0x00000180050d8824 */ /* 0x000fe400078e02ff */
[----:B------:R-:W-:-:S04]  /*9180*/  @!P0 IMAD.WIDE.U32 R14, R4, 0x180, R14 ;  /* 0x00000180040e8825 */ /* 0x000fc800078e000e */
[-C--:B------:R-:W-:Y:S02]  /*9190*/  @!P4 IMAD R23, R86, R155.reuse, RZ ;  /* 0x0000009b5617c224 */ /* 0x080fe400078e02ff */
[----:B------:R-:W-:Y:S02]  /*91a0*/  @!P0 IMAD.IADD R15, R13, 0x1, R15 ;  /* 0x000000010d0f8824 */ /* 0x000fe400078e020f */
[----:B------:R-:W-:Y:S01]  /*91b0*/  @!P3 IMAD.X R13, R9, 0x1, R159, P2 ;  /* 0x00000001090db824 */ /* 0x000fe200010e069f */
[----:B------:R-:W-:Y:S01]  /*91c0*/  @!P4 STG.E.U8 desc[UR36][R10.64+0x38], R23 ;  /* 0x000038170a00c986 */ /* 0x000fe2000c101124 */
[----:B------:R-:W-:Y:S01]  /*91d0*/  ISETP.GE.AND P2, PT, R3, 0x189, PT ;  /* 0x000001890300780c */ /* 0x000fe20003f46270 */
[----:B------:R-:W-:Y:S02]  /*91e0*/  @!P0 IMAD R3, R24, R155, RZ ;  /* 0x0000009b18038224 */ /* 0x000fe400078e02ff */
[----:B------:R0:W-:Y:S01]  /*91f0*/  @!P3 STG.E.U8 desc[UR36][R12.64+0x39], R87 ;  /* 0x000039570c00b986 */ /* 0x0001e2000c101124 */
[C---:B------:R-:W-:Y:S01]  /*9200*/  ISETP.LT.OR P3, PT, R0.reuse, 0x9, !P1 ;  /* 0x000000090000780c */ /* 0x040fe20004f61670 */
[----:B------:R-:W-:Y:S01]  /*9210*/  @!P5 IMAD R57, R5, 0x180, RZ ;  /* 0x000001800539d824 */ /* 0x000fe200078e02ff */
[C---:B------:R-:W-:Y:S01]  /*9220*/  ISETP.LT.OR P4, PT, R0.reuse, 0x1, !P2 ;  /* 0x000000010000780c */ /* 0x040fe20005781670 */
[----:B------:R1:W-:Y:S01]  /*9230*/  @!P0 STG.E.U8 desc[UR36][R14.64], R3 ;  /* 0x000000030e008986 */ /* 0x0003e2000c101124 */
[----:B------:R-:W-:Y:S01]  /*9240*/  ISETP.LT.OR P0, PT, R0, 0x2, !P2 ;  /* 0x000000020000780c */ /* 0x000fe20005701670 */
[----:B--2---:R-:W-:-:S04]  /*9250*/  @!P5 IMAD.WIDE.U32 R20, R4, 0x180, R6 ;  /* 0x000001800414d825 */ /* 0x004fc800078e0006 */
[----:B------:R-:W-:Y:S02]  /*9260*/  @!P5 IMAD.IADD R21, R57, 0x1, R21 ;  /* 0x000000013915d824 */ /* 0x000fe400078e0215 */
[----:B------:R-:W-:Y:S02]  /*9270*/  @!P5 IMAD R25, R25, R155, RZ ;  /* 0x0000009b1919d224 */ /* 0x000fe400078e02ff */
[C---:B0-----:R-:W-:Y:S02]  /*9280*/  @!P3 IMAD R13, R5.reuse, 0x180, RZ ;  /* 0x00000180050db824 */ /* 0x041fe400078e02ff */
[----:B------:R-:W-:Y:S01]  /*9290*/  @!P3 IMAD.WIDE.U32 R22, R4, 0x180, R6 ;  /* 0x000001800416b825 */ /* 0x000fe200078e0006 */
[----:B------:R0:W-:Y:S01]  /*92a0*/  @!P5 STG.E.U8 desc[UR36][R20.64+0x1], R25 ;  /* 0x000001191400d986 */ /* 0x0001e2000c101124 */
[----:B------:R-:W-:Y:S02]  /*92b0*/  ISETP.LT.OR P5, PT, R0, 0xa, !P1 ;  /* 0x0000000a0000780c */ /* 0x000fe40004fa1670 */
[----:B------:R-:W-:-:S02]  /*92c0*/  @!P4 IMAD R57, R5, 0x180, RZ ;  /* 0x000001800539c824 */ /* 0x000fc400078e02ff */
[----:B------:R-:W-:-:S04]  /*92d0*/  @!P4 IMAD.WIDE.U32 R10, R4, 0x180, R8 ;  /* 0x00000180040ac825 */ /* 0x000fc800078e0008 */
[----:B------:R-:W-:Y:S02]  /*92e0*/  @!P3 IMAD.IADD R23, R13, 0x1, R23 ;  /* 0x000000010d17b824 */ /* 0x000fe400078e0217 */
[----:B------:R-:W-:Y:S02]  /*92f0*/  @!P0 IMAD R59, R5, 0x180, RZ ;  /* 0x00000180053b8824 */ /* 0x000fe400078e02ff */
[----:B------:R-:W-:-:S04]  /*9300*/  @!P0 IMAD.WIDE.U32 R12, R4, 0x180, R8 ;  /* 0x00000180040c8825 */ /* 0x000fc800078e0008 */
[----:B------:R-:W-:Y:S02]  /*9310*/  @!P4 IMAD.IADD R11, R57, 0x1, R11 ;  /* 0x00000001390bc824 */ /* 0x000fe400078e020b */
[-C--:B-1----:R-:W-:Y:S02]  /*9320*/  @!P4 IMAD R3, R26, R155.reuse, RZ ;  /* 0x0000009b1a03c224 */ /* 0x082fe400078e02ff */
[----:B------:R-:W-:Y:S02]  /*9330*/  @!P0 IMAD.IADD R13, R59, 0x1, R13 ;  /* 0x000000013b0d8824 */ /* 0x000fe400078e020d */
[-C--:B------:R-:W-:Y:S01]  /*9340*/  @!P0 IMAD R27, R27, R155.reuse, RZ ;  /* 0x0000009b1b1b8224 */ /* 0x080fe200078e02ff */
[----:B------:R-:W-:Y:S01]  /*9350*/  @!P4 STG.E.U8 desc[UR36][R10.64], R3 ;  /* 0x000000030a00c986 */ /* 0x000fe2000c101124 */
[----:B------:R-:W-:Y:S01]  /*9360*/  @!P3 IMAD R57, R28, R155, RZ ;  /* 0x0000009b1c39b224 */ /* 0x000fe200078e02ff */
[C---:B------:R-:W-:Y:S01]  /*9370*/  ISETP.LT.OR P4, PT, R0.reuse, 0xa, !P2 ;  /* 0x0000000a0000780c */ /* 0x040fe20005781670 */
[----:B0-----:R-:W-:Y:S01]  /*9380*/  @!P5 IMAD R21, R5, 0x180, RZ ;  /* 0x000001800515d824 */ /* 0x001fe200078e02ff */
[----:B------:R0:W-:Y:S01]  /*9390*/  @!P0 STG.E.U8 desc[UR36][R12.64+0x1], R27 ;  /* 0x0000011b0c008986 */ /* 0x0001e2000c101124 */
[----:B------:R-:W-:Y:S01]  /*93a0*/  ISETP.LT.OR P0, PT, R0, 0x9, !P2 ;  /* 0x000000090000780c */ /* 0x000fe20005701670 */
[----:B------:R-:W-:-:S02]  /*93b0*/  @!P5 IMAD.WIDE.U32 R14, R4, 0x180, R6 ;  /* 0x00000180040ed825 */ /* 0x000fc400078e0006 */
[----:B------:R1:W-:Y:S01]  /*93c0*/  @!P3 STG.E.U8 desc[UR36][R22.64+0x8], R57 ;  /* 0x000008391600b986 */ /* 0x0003e2000c101124 */
[----:B------:R-:W-:Y:S01]  /*93d0*/  ISETP.LT.OR P3, PT, R0, 0x11, !P1 ;  /* 0x000000110000780c */ /* 0x000fe20004f61670 */
[----:B------:R-:W-:Y:S01]  /*93e0*/  @!P5 IMAD R29, R29, R155, RZ ;  /* 0x0000009b1d1dd224 */ /* 0x000fe200078e02ff */
[----:B------:R-:W-:-:S04]  /*93f0*/  @!P5 IADD3 R15, R21, R15, RZ ;  /* 0x0000000f150fd210 */ /* 0x000fc80007ffe0ff */
[----:B------:R-:W-:Y:S01]  /*9400*/  @!P4 IMAD R25, R5, 0x180, RZ ;  /* 0x000001800519c824 */ /* 0x000fe200078e02ff */
[----:B------:R2:W-:Y:S01]  /*9410*/  @!P5 STG.E.U8 desc[UR36][R14.64+0x9], R29 ;  /* 0x0000091d0e00d986 */ /* 0x0005e2000c101124 */
[----:B0-----:R-:W-:Y:S01]  /*9420*/  @!P4 IMAD.WIDE.U32 R12, R4, 0x180, R8 ;  /* 0x00000180040cc825 */ /* 0x001fe200078e0008 */
[----:B------:R-:W-:-:S03]  /*9430*/  ISETP.LT.OR P5, PT, R0, 0x12, !P1 ;  /* 0x000000120000780c */ /* 0x000fc60004fa1670 */
[----:B------:R-:W-:Y:S02]  /*9440*/  @!P0 IMAD R3, R5, 0x180, RZ ;  /* 0x0000018005038824 */ /* 0x000fe400078e02ff */
[----:B------:R-:W-:-:S04]  /*9450*/  @!P0 IMAD.WIDE.U32 R10, R4, 0x180, R8 ;  /* 0x00000180040a8825 */ /* 0x000fc800078e0008 */
[----:B------:R-:W-:Y:S02]  /*9460*/  @!P0 IMAD.IADD R11, R3, 0x1, R11 ;  /* 0x00000001030b8824 */ /* 0x000fe400078e020b */
[----:B------:R-:W-:Y:S02]  /*9470*/  @!P0 IMAD R3, R30, R155, RZ ;  /* 0x0000009b1e038224 */ /* 0x000fe400078e02ff */
[----:B-1----:R-:W-:Y:S02]  /*9480*/  @!P3 IMAD R23, R5, 0x180, RZ ;  /* 0x000001800517b824 */ /* 0x002fe400078e02ff */
[----:B------:R-:W-:Y:S01]  /*9490*/  @!P3 IMAD.WIDE.U32 R20, R4, 0x180, R6 ;  /* 0x000001800414b825 */ /* 0x000fe200078e0006 */
[----:B------:R-:W-:Y:S01]  /*94a0*/  @!P0 STG.E.U8 desc[UR36][R10.64+0x8], R3 ;  /* 0x000008030a008986 */ /* 0x000fe2000c101124 */
[----:B------:R-:W-:Y:S02]  /*94b0*/  ISETP.LT.OR P0, PT, R0, 0x19, !P1 ;  /* 0x000000190000780c */ /* 0x000fe40004f01670 */
[----:B------:R-:W-:-:S02]  /*94c0*/  @!P4 IMAD.IADD R13, R25, 0x1, R13 ;  /* 0x00000001190dc824 */ /* 0x000fc400078e020d */
[-C--:B------:R-:W-:Y:S02]  /*94d0*/  @!P4 IMAD R31, R31, R155.reuse, RZ ;  /* 0x0000009b1f1fc224 */ /* 0x080fe400078e02ff */
[----:B------:R-:W-:Y:S02]  /*94e0*/  @!P3 IMAD.IADD R21, R23, 0x1, R21 ;  /* 0x000000011715b824 */ /* 0x000fe400078e0215 */
[----:B------:R-:W-:Y:S01]  /*94f0*/  @!P3 IMAD R25, R32, R155, RZ ;  /* 0x0000009b2019b224 */ /* 0x000fe200078e02ff */
[----:B------:R0:W-:Y:S01]  /*9500*/  @!P4 STG.E.U8 desc[UR36][R12.64+0x9], R31 ;  /* 0x0000091f0c00c986 */ /* 0x0001e2000c101124 */
[C---:B------:R-:W-:Y:S01]  /*9510*/  ISETP.LT.OR P4, PT, R0.reuse, 0x11, !P2 ;  /* 0x000000110000780c */ /* 0x040fe20005781670 */
[----:B------:R-:W-:Y:S02]  /*9520*/  @!P5 IMAD R23, R5, 0x180, RZ ;  /* 0x000001800517d824 */ /* 0x000fe400078e02ff */
[----:B------:R1:W-:Y:S01]  /*9530*/  @!P3 STG.E.U8 desc[UR36][R20.64+0x10], R25 ;  /* 0x000010191400b986 */ /* 0x0003e2000c101124 */
[----:B------:R-:W-:Y:S01]  /*9540*/  ISETP.LT.OR P3, PT, R0, 0x12, !P2 ;  /* 0x000000120000780c */ /* 0x000fe20005761670 */
[----:B--2---:R-:W-:-:S04]  /*9550*/  @!P5 IMAD.WIDE.U32 R14, R4, 0x180, R6 ;  /* 0x00000180040ed825 */ /* 0x004fc800078e0006 */
[----:B------:R-:W-:Y:S02]  /*9560*/  @!P5 IMAD.IADD R15, R23, 0x1, R15 ;  /* 0x00000001170fd824 */ /* 0x000fe400078e020f */
[----:B0-----:R-:W-:Y:S02]  /*9570*/  @!P0 IMAD R13, R5, 0x180, RZ ;  /* 0x00000180050d8824 */ /* 0x001fe400078e02ff */
[----:B------:R-:W-:-:S04]  /*9580*/  @!P0 IMAD.WIDE.U32 R22, R4, 0x180, R6 ;  /* 0x0000018004168825 */ /* 0x000fc800078e0006 */
[----:B------:R-:W-:Y:S02]  /*9590*/  @!P4 IMAD R3, R5, 0x180, RZ ;  /* 0x000001800503c824 */ /* 0x000fe400078e02ff */
[----:B------:R-:W-:-:S04]  /*95a0*/  @!P4 IMAD.WIDE.U32 R10, R4, 0x180, R8 ;  /* 0x00000180040ac825 */ /* 0x000fc800078e0008 */
[----:B------:R-:W-:Y:S02]  /*95b0*/  @!P5 IMAD R33, R33, R155, RZ ;  /* 0x0000009b2121d224 */ /* 0x000fe400078e02ff */
[----:B------:R-:W-:Y:S02]  /*95c0*/  @!P0 IMAD.IADD R23, R13, 0x1, R23 ;  /* 0x000000010d178824 */ /* 0x000fe400078e0217 */
[----:B------:R-:W-:Y:S01]  /*95d0*/  @!P3 IMAD R27, R5, 0x180, RZ ;  /* 0x00000180051bb824 */ /* 0x000fe200078e02ff */
[----:B------:R0:W-:Y:S01]  /*95e0*/  @!P5 STG.E.U8 desc[UR36][R14.64+0x11], R33 ;  /* 0x000011210e00d986 */ /* 0x0001e2000c101124 */
[----:B------:R-:W-:Y:S01]  /*95f0*/  @!P3 IMAD.WIDE.U32 R12, R4, 0x180, R8 ;  /* 0x00000180040cb825 */ /* 0x000fe200078e0008 */
[----:B------:R-:W-:-:S03]  /*9600*/  ISETP.LT.OR P5, PT, R0, 0x1a, !P1 ;  /* 0x0000001a0000780c */ /* 0x000fc60004fa1670 */
[----:B------:R-:W-:Y:S02]  /*9610*/  @!P4 IMAD.IADD R11, R3, 0x1, R11 ;  /* 0x00000001030bc824 */ /* 0x000fe400078e020b */
[-C--:B------:R-:W-:Y:S02]  /*9620*/  @!P4 IMAD R3, R34, R155.reuse, RZ ;  /* 0x0000009b2203c224 */ /* 0x080fe400078e02ff */
[----:B------:R-:W-:Y:S02]  /*9630*/  @!P3 IMAD.IADD R13, R27, 0x1, R13 ;  /* 0x000000011b0db824 */ /* 0x000fe400078e020d */
[-C--:B------:R-:W-:Y:S01]  /*9640*/  @!P3 IMAD R35, R35, R155.reuse, RZ ;  /* 0x0000009b2323b224 */ /* 0x080fe200078e02ff */
[----:B------:R-:W-:Y:S01]  /*9650*/  @!P4 STG.E.U8 desc[UR36][R10.64+0x10], R3 ;  /* 0x000010030a00c986 */ /* 0x000fe2000c101124 */
[----:B-1----:R-:W-:Y:S01]  /*9660*/  @!P0 IMAD R21, R36, R155, RZ ;  /* 0x0000009b24158224 */ /* 0x002fe200078e02ff */
[C---:B------:R-:W-:Y:S01]  /*9670*/  ISETP.LT.OR P4, PT, R0.reuse, 0x1a, !P2 ;  /* 0x0000001a0000780c */ /* 0x040fe20005781670 */
[----:B------:R-:W-:Y:S01]  /*9680*/  @!P5 IMAD R25, R5, 0x180, RZ ;  /* 0x000001800519d824 */ /* 0x000fe200078e02ff */
[----:B------:R1:W-:Y:S01]  /*9690*/  @!P3 STG.E.U8 desc[UR36][R12.64+0x11], R35 ;  /* 0x000011230c00b986 */ /* 0x0003e2000c101124 */
[----:B------:R-:W-:Y:S01]  /*96a0*/  ISETP.LT.OR P3, PT, R0, 0x19, !P2 ;  /* 0x000000190000780c */ /* 0x000fe20005761670 */
[----:B0-----:R-:W-:-:S02]  /*96b0*/  @!P5 IMAD.WIDE.U32 R14, R4, 0x180, R6 ;  /* 0x00000180040ed825 */ /* 0x001fc400078e0006 */
[----:B------:R0:W-:Y:S01]  /*96c0*/  @!P0 STG.E.U8 desc[UR36][R22.64+0x18], R21 ;  /* 0x0000181516008986 */ /* 0x0001e2000c101124 */
[----:B------:R-:W-:Y:S01]  /*96d0*/  ISETP.LT.OR P0, PT, R0, 0x21, !P1 ;  /* 0x000000210000780c */ /* 0x000fe20004f01670 */
[----:B------:R-:W-:Y:S02]  /*96e0*/  @!P5 IMAD.IADD R15, R25, 0x1, R15 ;  /* 0x00000001190fd824 */ /* 0x000fe400078e020f */
[----:B------:R-:W-:-:S03]  /*96f0*/  @!P5 IMAD R37, R37, R155, RZ ;  /* 0x0000009b2525d224 */ /* 0x000fc600078e02ff */
[C---:B------:R-:W-:Y:S02]  /*9700*/  @!P4 IMAD R25, R5.reuse, 0x180, RZ ;  /* 0x000001800519c824 */ /* 0x040fe400078e02ff */
[--C-:B-1----:R-:W-:Y:S01]  /*9710*/  @!P4 IMAD.WIDE.U32 R12, R4, 0x180, R8.reuse ;  /* 0x00000180040cc825 */ /* 0x102fe200078e0008 */
[----:B------:R1:W-:Y:S01]  /*9720*/  @!P5 STG.E.U8 desc[UR36][R14.64+0x19], R37 ;  /* 0x000019250e00d986 */ /* 0x0003e2000c101124 */
[----:B------:R-:W-:Y:S02]  /*9730*/  ISETP.LT.OR P5, PT, R0, 0x22, !P1 ;  /* 0x000000220000780c */ /* 0x000fe40004fa1670 */
[----:B------:R-:W-:Y:S02]  /*9740*/  @!P3 IMAD R3, R5, 0x180, RZ ;  /* 0x000001800503b824 */ /* 0x000fe400078e02ff */
[----:B------:R-:W-:-:S04]  /*9750*/  @!P3 IMAD.WIDE.U32 R10, R4, 0x180, R8 ;  /* 0x00000180040ab825 */ /* 0x000fc800078e0008 */
[----:B------:R-:W-:Y:S02]  /*9760*/  @!P3 IMAD.IADD R11, R3, 0x1, R11 ;  /* 0x00000001030bb824 */ /* 0x000fe400078e020b */
[----:B0-----:R-:W-:Y:S02]  /*9770*/  @!P0 IMAD R23, R5, 0x180, RZ ;  /* 0x0000018005178824 */ /* 0x001fe400078e02ff */
[----:B------:R-:W-:-:S04]  /*9780*/  @!P0 IMAD.WIDE.U32 R20, R4, 0x180, R6 ;  /* 0x0000018004148825 */ /* 0x000fc800078e0006 */
[----:B------:R-:W-:Y:S01]  /*9790*/  @!P3 IMAD R3, R38, R155, RZ ;  /* 0x0000009b2603b224 */ /* 0x000fe200078e02ff */
[----:B------:R-:W-:Y:S01]  /*97a0*/  @!P0 IADD3 R21, R23, R21, RZ ;  /* 0x0000001517158210 */ /* 0x000fe20007ffe0ff */
[----:B------:R-:W-:Y:S02]  /*97b0*/  @!P4 IMAD.IADD R13, R25, 0x1, R13 ;  /* 0x00000001190dc824 */ /* 0x000fe400078e020d */
[-C--:B------:R-:W-:Y:S01]  /*97c0*/  @!P4 IMAD R39, R39, R155.reuse, RZ ;  /* 0x0000009b2727c224 */ /* 0x080fe200078e02ff */
[----:B------:R-:W-:Y:S01]  /*97d0*/  @!P3 STG.E.U8 desc[UR36][R10.64+0x18], R3 ;  /* 0x000018030a00b986 */ /* 0x000fe2000c101124 */
[----:B------:R-:W-:Y:S01]  /*97e0*/  @!P0 IMAD R25, R40, R155, RZ ;  /* 0x0000009b28198224 */ /* 0x000fe200078e02ff */
[C---:B------:R-:W-:Y:S01]  /*97f0*/  ISETP.LT.OR P3, PT, R0.reuse, 0x29, !P1 ;  /* 0x000000290000780c */ /* 0x040fe20004f61670 */
[----:B------:R-:W-:Y:S01]  /*9800*/  @!P5 IMAD R23, R5, 0x180, RZ ;  /* 0x000001800517d824 */ /* 0x000fe200078e02ff */
[----:B------:R0:W-:Y:S01]  /*9810*/  @!P4 STG.E.U8 desc[UR36][R12.64+0x19], R39 ;  /* 0x000019270c00c986 */ /* 0x0001e2000c101124 */
[----:B------:R-:W-:Y:S01]  /*9820*/  ISETP.LT.OR P4, PT, R0, 0x21, !P2 ;  /* 0x000000210000780c */ /* 0x000fe20005781670 */
[----:B-1----:R-:W-:-:S02]  /*9830*/  @!P5 IMAD.WIDE.U32 R14, R4, 0x180, R6 ;  /* 0x00000180040ed825 */ /* 0x002fc400078e0006 */
[----:B------:R1:W-:Y:S01]  /*9840*/  @!P0 STG.E.U8 desc[UR36][R20.64+0x20], R25 ;  /* 0x0000201914008986 */ /* 0x0003e2000c101124 */
[----:B------:R-:W-:Y:S01]  /*9850*/  ISETP.LT.OR P0, PT, R0, 0x22, !P2 ;  /* 0x000000220000780c */ /* 0x000fe20005701670 */
[----:B------:R-:W-:Y:S02]  /*9860*/  @!P5 IMAD.IADD R15, R23, 0x1, R15 ;  /* 0x00000001170fd824 */ /* 0x000fe400078e020f */
[----:B------:R-:W-:-:S03]  /*9870*/  @!P5 IMAD R41, R41, R155, RZ ;  /* 0x0000009b2929d224 */ /* 0x000fc600078e02ff */
[----:B------:R-:W-:Y:S02]  /*9880*/  @!P3 IMAD.WIDE.U32 R22, R4, 0x180, R6 ;  /* 0x000001800416b825 */ /* 0x000fe400078e0006 */
[----:B------:R2:W-:Y:S01]  /*9890*/  @!P5 STG.E.U8 desc[UR36][R14.64+0x21], R41 ;  /* 0x000021290e00d986 */ /* 0x0005e2000c101124 */
[----:B------:R-:W-:Y:S01]  /*98a0*/  ISETP.LT.OR P5, PT, R0, 0x2a, !P1 ;  /* 0x0000002a0000780c */ /* 0x000fe20004fa1670 */
[C---:B0-----:R-:W-:Y:S02]  /*98b0*/  @!P3 IMAD R13, R5.reuse, 0x180, RZ ;  /* 0x00000180050db824 */ /* 0x041fe400078e02ff */
[----:B------:R-:W-:Y:S02]  /*98c0*/  @!P4 IMAD R3, R5, 0x180, RZ ;  /* 0x000001800503c824 */ /* 0x000fe400078e02ff */
[----:B------:R-:W-:-:S04]  /*98d0*/  @!P4 IMAD.WIDE.U32 R10, R4, 0x180, R8 ;  /* 0x00000180040ac825 */ /* 0x000fc800078e0008 */
[----:B------:R-:W-:Y:S02]  /*98e0*/  @!P3 IMAD.IADD R23, R13, 0x1, R23 ;  /* 0x000000010d17b824 */ /* 0x000fe400078e0217 */
[----:B------:R-:W-:Y:S02]  /*98f0*/  @!P0 IMAD R27, R5, 0x180, RZ ;  /* 0x00000180051b8824 */ /* 0x000fe400078e02ff */
[----:B------:R-:W-:-:S04]  /*9900*/  @!P0 IMAD.WIDE.U32 R12, R4, 0x180, R8 ;  /* 0x00000180040c8825 */ /* 0x000fc800078e0008 */
[----:B------:R-:W-:Y:S02]  /*9910*/  @!P4 IMAD.IADD R11, R3, 0x1, R11 ;  /* 0x00000001030bc824 */ /* 0x000fe400078e020b */
[-C--:B------:R-:W-:Y:S02]  /*9920*/  @!P4 IMAD R3, R42, R155.reuse, RZ ;  /* 0x0000009b2a03c224 */ /* 0x080fe400078e02ff */
[----:B------:R-:W-:Y:S02]  /*9930*/  @!P0 IMAD.IADD R13, R27, 0x1, R13 ;  /* 0x000000011b0d8824 */ /* 0x000fe400078e020d */
[-C--:B------:R-:W-:Y:S01]  /*9940*/  @!P0 IMAD R43, R43, R155.reuse, RZ ;  /* 0x0000009b2b2b8224 */ /* 0x080fe200078e02ff */
[----:B------:R0:W-:Y:S01]  /*9950*/  @!P4 STG.E.U8 desc[UR36][R10.64+0x20], R3 ;  /* 0x000020030a00c986 */ /* 0x0001e2000c101124 */
[----:B-1----:R-:W-:Y:S01]  /*9960*/  @!P3 IMAD R21, R44, R155, RZ ;  /* 0x0000009b2c15b224 */ /* 0x002fe200078e02ff */
[C---:B------:R-:W-:Y:S01]  /*9970*/  ISETP.LT.OR P4, PT, R0.reuse, 0x2a, !P2 ;  /* 0x0000002a0000780c */ /* 0x040fe20005781670 */
[----:B------:R-:W-:Y:S01]  /*9980*/  @!P5 IMAD R25, R5, 0x180, RZ ;  /* 0x000001800519d824 */ /* 0x000fe200078e02ff */
[----:B------:R-:W-:Y:S01]  /*9990*/  @!P0 STG.E.U8 desc[UR36][R12.64+0x21], R43 ;  /* 0x0000212b0c008986 */ /* 0x000fe2000c101124 */
[----:B------:R-:W-:Y:S01]  /*99a0*/  ISETP.LT.OR P0, PT, R0, 0x29, !P2 ;  /* 0x000000290000780c */ /* 0x000fe20005701670 */
[----:B--2---:R-:W-:-:S02]  /*99b0*/  @!P5 IMAD.WIDE.U32 R14, R4, 0x180, R6 ;  /* 0x00000180040ed825 */ /* 0x004fc400078e0006 */
[----:B------:R1:W-:Y:S01]  /*99c0*/  @!P3 STG.E.U8 desc[UR36][R22.64+0x28], R21 ;  /* 0x000028151600b986 */ /* 0x0003e2000c101124 */
[----:B------:R-:W-:Y:S01]  /*99d0*/  ISETP.LT.OR P3, PT, R0, 0x31, !P1 ;  /* 0x000000310000780c */ /* 0x000fe20004f61670 */
[----:B------:R-:W-:Y:S02]  /*99e0*/  @!P5 IMAD.IADD R15, R25, 0x1, R15 ;  /* 0x00000001190fd824 */ /* 0x000fe400078e020f */
[----:B------:R-:W-:-:S03]  /*99f0*/  @!P5 IMAD R45, R45, R155, RZ ;  /* 0x0000009b2d2dd224 */ /* 0x000fc600078e02ff */
[----:B------:R-:W-:Y:S02]  /*9a00*/  @!P4 IMAD R47, R47, R155, RZ ;  /* 0x0000009b2f2fc224 */ /* 0x000fe400078e02ff */
[----:B------:R2:W-:Y:S01]  /*9a10*/  @!P5 STG.E.U8 desc[UR36][R14.64+0x29], R45 ;  /* 0x0000292d0e00d986 */ /* 0x0005e2000c101124 */
[----:B------:R-:W-:Y:S01]  /*9a20*/  ISETP.LT.OR P5, PT, R0, 0x32, !P1 ;  /* 0x000000320000780c */ /* 0x000fe20004fa1670 */
[----:B0-----:R-:W-:Y:S02]  /*9a30*/  @!P0 IMAD R3, R5, 0x180, RZ ;  /* 0x0000018005038824 */ /* 0x001fe400078e02ff */
[----:B------:R-:W-:-:S04]  /*9a40*/  @!P0 IMAD.WIDE.U32 R10, R4, 0x180, R8 ;  /* 0x00000180040a8825 */ /* 0x000fc800078e0008 */
[----:B-1----:R-:W-:Y:S01]  /*9a50*/  @!P4 IMAD R23, R5, 0x180, RZ ;  /* 0x000001800517c824 */ /* 0x002fe200078e02ff */
[----:B------:R-:W-:Y:S01]  /*9a60*/  @!P0 IADD3 R11, R3, R11, RZ ;  /* 0x0000000b030b8210 */ /* 0x000fe20007ffe0ff */
[----:B------:R-:W-:-:S04]  /*9a70*/  @!P4 IMAD.WIDE.U32 R12, R4, 0x180, R8 ;  /* 0x00000180040cc825 */ /* 0x000fc800078e0008 */
[----:B------:R-:W-:Y:S02]  /*9a80*/  @!P3 IMAD R25, R5, 0x180, RZ ;  /* 0x000001800519b824 */ /* 0x000fe400078e02ff */
[----:B------:R-:W-:-:S04]  /*9a90*/  @!P3 IMAD.WIDE.U32 R20, R4, 0x180, R6 ;  /* 0x000001800414b825 */ /* 0x000fc800078e0006 */
[-C--:B------:R-:W-:Y:S02]  /*9aa0*/  @!P0 IMAD R3, R46, R155.reuse, RZ ;  /* 0x0000009b2e038224 */ /* 0x080fe400078e02ff */
[----:B------:R-:W-:Y:S02]  /*9ab0*/  @!P4 IMAD.IADD R13, R23, 0x1, R13 ;  /* 0x00000001170dc824 */ /* 0x000fe400078e020d */
[----:B------:R-:W-:Y:S01]  /*9ac0*/  @!P3 IMAD.IADD R21, R25, 0x1, R21 ;  /* 0x000000011915b824 */ /* 0x000fe200078e0215 */
[----:B------:R0:W-:Y:S01]  /*9ad0*/  @!P0 STG.E.U8 desc[UR36][R10.64+0x28], R3 ;  /* 0x000028030a008986 */ /* 0x0001e2000c101124 */
[----:B------:R-:W-:Y:S01]  /*9ae0*/  @!P3 IMAD R23, R48, R155, RZ ;  /* 0x0000009b3017b224 */ /* 0x000fe200078e02ff */
[----:B------:R-:W-:Y:S01]  /*9af0*/  ISETP.LT.OR P0, PT, R0, 0x31, !P2 ;  /* 0x000000310000780c */ /* 0x000fe20005701670 */
[----:B------:R-:W-:Y:S01]  /*9b00*/  @!P5 IMAD R25, R5, 0x180, RZ ;  /* 0x000001800519d824 */ /* 0x000fe200078e02ff */
[----:B------:R-:W-:Y:S01]  /*9b10*/  @!P4 STG.E.U8 desc[UR36][R12.64+0x29], R47 ;  /* 0x0000292f0c00c986 */ /* 0x000fe2000c101124 */
[----:B--2---:R-:W-:Y:S01]  /*9b20*/  @!P5 IMAD.WIDE.U32 R14, R4, 0x180, R6 ;  /* 0x00000180040ed825 */ /* 0x004fe200078e0006 */
[----:B------:R-:W-:-:S02]  /*9b30*/  ISETP.LT.OR P4, PT, R0, 0x32, !P2 ;  /* 0x000000320000780c */ /* 0x000fc40005781670 */
[----:B------:R1:W-:Y:S01]  /*9b40*/  @!P3 STG.E.U8 desc[UR36][R20.64+0x30], R23 ;  /* 0x000030171400b986 */ /* 0x0003e2000c101124 */
[C---:B------:R-:W-:Y:S01]  /*9b50*/  ISETP.LT.OR P3, PT, R0.reuse, 0x39, !P1 ;  /* 0x000000390000780c */ /* 0x040fe20004f61670 */
[----:B------:R-:W-:Y:S01]  /*9b60*/  @!P5 IMAD.IADD R15, R25, 0x1, R15 ;  /* 0x00000001190fd824 */ /* 0x000fe200078e020f */
[----:B------:R-:W-:Y:S01]  /*9b70*/  ISETP.LT.OR P1, PT, R0, 0x3a, !P1 ;  /* 0x0000003a0000780c */ /* 0x000fe20004f21670 */
[----:B------:R-:W-:-:S03]  /*9b80*/  @!P5 IMAD R49, R49, R155, RZ ;  /* 0x0000009b3131d224 */ /* 0x000fc600078e02ff */
[C---:B------:R-:W-:Y:S02]  /*9b90*/  @!P0 IMAD R27, R5.reuse, 0x180, RZ ;  /* 0x00000180051b8824 */ /* 0x040fe400078e02ff */
[----:B------:R2:W-:Y:S01]  /*9ba0*/  @!P5 STG.E.U8 desc[UR36][R14.64+0x31], R49 ;  /* 0x000031310e00d986 */ /* 0x0005e2000c101124 */
[C---:B------:R-:W-:Y:S01]  /*9bb0*/  ISETP.LT.OR P5, PT, R0.reuse, 0x39, !P2 ;  /* 0x000000390000780c */ /* 0x040fe200057a1670 */
[C---:B------:R-:W-:Y:S01]  /*9bc0*/  @!P4 IMAD R29, R5.reuse, 0x180, RZ ;  /* 0x00000180051dc824 */ /* 0x040fe200078e02ff */
[----:B------:R-:W-:Y:S01]  /*9bd0*/  ISETP.LT.OR P2, PT, R0, 0x3a, !P2 ;  /* 0x0000003a0000780c */ /* 0x000fe20005741670 */
[----:B0-----:R-:W-:Y:S02]  /*9be0*/  @!P0 IMAD R3, R50, R155, RZ ;  /* 0x0000009b32038224 */ /* 0x001fe400078e02ff */
[----:B------:R-:W-:Y:S02]  /*9bf0*/  @!P3 IMAD R11, R5, 0x180, RZ ;  /* 0x00000180050bb824 */ /* 0x000fe400078e02ff */
[----:B-1----:R-:W-:-:S04]  /*9c00*/  @!P3 IMAD.WIDE.U32 R20, R4, 0x180, R6 ;  /* 0x000001800414b825 */ /* 0x002fc800078e0006 */
[----:B--2---:R-:W-:-:S04]  /*9c10*/  @!P1 IMAD.WIDE.U32 R14, R4, 0x180, R6 ;  /* 0x00000180040e9825 */ /* 0x004fc800078e0006 */
[----:B------:R-:W-:Y:S02]  /*9c20*/  @!P3 IMAD.IADD R21, R11, 0x1, R21 ;  /* 0x000000010b15b824 */ /* 0x000fe400078e0215 */
[----:B------:R-:W-:-:S04]  /*9c30*/  @!P0 IMAD.WIDE.U32 R6, R4, 0x180, R8 ;  /* 0x0000018004068825 */ /* 0x000fc800078e0008 */
[----:B------:R-:W-:-:S04]  /*9c40*/  @!P4 IMAD.WIDE.U32 R10, R4, 0x180, R8 ;  /* 0x00000180040ac825 */ /* 0x000fc800078e0008 */
[----:B------:R-:W-:Y:S02]  /*9c50*/  @!P1 IMAD R31, R5, 0x180, RZ ;  /* 0x00000180051f9824 */ /* 0x000fe400078e02ff */
[----:B------:R-:W-:-:S04]  /*9c60*/  @!P5 IMAD.WIDE.U32 R12, R4, 0x180, R8 ;  /* 0x00000180040cd825 */ /* 0x000fc800078e0008 */
[----:B------:R-:W-:Y:S02]  /*9c70*/  @!P5 IMAD R33, R5, 0x180, RZ ;  /* 0x000001800521d824 */ /* 0x000fe400078e02ff */
[----:B------:R-:W-:Y:S02]  /*9c80*/  @!P0 IMAD.IADD R7, R27, 0x1, R7 ;  /* 0x000000011b078824 */ /* 0x000fe400078e0207 */
[----:B------:R-:W-:Y:S02]  /*9c90*/  @!P4 IMAD R51, R51, R155, RZ ;  /* 0x0000009b3333c224 */ /* 0x000fe400078e02ff */
[----:B------:R-:W-:Y:S01]  /*9ca0*/  @!P2 IMAD.WIDE.U32 R8, R4, 0x180, R8 ;  /* 0x000001800408a825 */ /* 0x000fe200078e0008 */
[----:B------:R4:W-:Y:S03]  /*9cb0*/  @!P0 STG.E.U8 desc[UR36][R6.64+0x30], R3 ;  /* 0x0000300306008986 */ /* 0x0009e6000c101124 */
[----:B------:R-:W-:-:S02]  /*9cc0*/  @!P2 IMAD R5, R5, 0x180, RZ ;  /* 0x000001800505a824 */ /* 0x000fc400078e02ff */
[----:B------:R-:W-:Y:S02]  /*9cd0*/  @!P4 IMAD.IADD R11, R29, 0x1, R11 ;  /* 0x000000011d0bc824 */ /* 0x000fe400078e020b */
[-C--:B------:R-:W-:Y:S02]  /*9ce0*/  @!P3 IMAD R23, R52, R155.reuse, RZ ;  /* 0x0000009b3417b224 */ /* 0x080fe400078e02ff */
[-C--:B------:R-:W-:Y:S01]  /*9cf0*/  @!P1 IMAD R53, R53, R155.reuse, RZ ;  /* 0x0000009b35359224 */ /* 0x080fe200078e02ff */
[----:B------:R4:W-:Y:S01]  /*9d00*/  @!P4 STG.E.U8 desc[UR36][R10.64+0x31], R51 ;  /* 0x000031330a00c986 */ /* 0x0009e2000c101124 */
[----:B------:R-:W-:Y:S02]  /*9d10*/  @!P1 IMAD.IADD R15, R31, 0x1, R15 ;  /* 0x000000011f0f9824 */ /* 0x000fe400078e020f */
[----:B------:R-:W-:Y:S01]  /*9d20*/  @!P5 IMAD R25, R54, R155, RZ ;  /* 0x0000009b3619d224 */ /* 0x000fe200078e02ff */
[----:B------:R4:W-:Y:S01]  /*9d30*/  @!P3 STG.E.U8 desc[UR36][R20.64+0x38], R23 ;  /* 0x000038171400b986 */ /* 0x0009e2000c101124 */
[----:B------:R-:W-:-:S02]  /*9d40*/  @!P5 IMAD.IADD R13, R33, 0x1, R13 ;  /* 0x00000001210dd824 */ /* 0x000fc400078e020d */
[----:B------:R-:W-:Y:S01]  /*9d50*/  @!P2 IMAD R55, R55, R155, RZ ;  /* 0x0000009b3737a224 */ /* 0x000fe200078e02ff */
[----:B------:R4:W-:Y:S01]  /*9d60*/  @!P1 STG.E.U8 desc[UR36][R14.64+0x39], R53 ;  /* 0x000039350e009986 */ /* 0x0009e2000c101124 */
[----:B------:R-:W-:-:S03]  /*9d70*/  @!P2 IMAD.IADD R9, R5, 0x1, R9 ;  /* 0x000000010509a824 */ /* 0x000fc600078e0209 */
[----:B------:R4:W-:Y:S04]  /*9d80*/  @!P5 STG.E.U8 desc[UR36][R12.64+0x38], R25 ;  /* 0x000038190c00d986 */ /* 0x0009e8000c101124 */
[----:B------:R4:W-:Y:S02]  /*9d90*/  @!P2 STG.E.U8 desc[UR36][R8.64+0x39], R55 ;  /* 0x000039370800a986 */ /* 0x0009e4000c101124 */
.L_x_124:
[----:B------:R-:W-:Y:S05]  /*9da0*/  BSYNC B0 ;  /* 0x0000000000007941 */ /* 0x000fea0003800000 */
.L_x_34:
[----:B------:R-:W-:Y:S01]  /*9db0*/  ULDC UR4, c[0x0][0xc] ;  /* 0x0000030000047ab9 */ /* 0x000fe20000000800 */
[----:B------:R-:W-:Y:S01]  /*9dc0*/  ULDC UR5, c[0x0][0x10] ;  /* 0x0000040000057ab9 */ /* 0x000fe20000000800 */
[----:B--2-4-:R-:W2:Y:S01]  /*9dd0*/  LDC R3, c[0x0][0x14] ;  /* 0x00000500ff037b82 */ /* 0x014ea20000000800 */
[----:B------:R-:W-:Y:S01]  /*9de0*/  UIMAD.WIDE.U32 UR4, UR4, UR5, URZ ;  /* 0x00000005040472a5 */ /* 0x000fe2000f8e003f */
[----:B------:R-:W-:Y:S01]  /*9df0*/  PRMT R0, RZ, 0x7610, R0 ;  /* 0x00007610ff007816 */ /* 0x000fe20000000000 */
[----:B------:R-:W-:Y:S02]  /*9e00*/  IMAD.MOV.U32 R23, RZ, RZ, -0x1 ;  /* 0xffffffffff177424 */ /* 0x000fe400078e00ff */
[----:B------:R-:W-:Y:S02]  /*9e10*/  IMAD.MOV.U32 R22, RZ, RZ, -0x1 ;  /* 0xffffffffff167424 */ /* 0x000fe400078e00ff */
[----:B--2---:R-:W-:-:S04]  /*9e20*/  IMAD.WIDE.U32 R16, R3, UR4, R16 ;  /* 0x0000000403107c25 */ /* 0x004fc8000f8e0010 */
[----:B------:R-:W-:Y:S01]  /*9e30*/  IMAD R3, R3, UR5, RZ ;  /* 0x0000000503037c24 */ /* 0x000fe2000f8e02ff */
[----:B------:R-:W-:Y:S02]  /*9e40*/  ULDC.64 UR4, c[0x0][0x650] ;  /* 0x0001940000047ab9 */ /* 0x000fe40000000a00 */
[----:B------:R-:W-:Y:S02]  /*9e50*/  ISETP.GE.U32.AND P0, PT, R16, UR4, PT ;  /* 0x0000000410007c0c */ /* 0x000fe4000bf06070 */
[----:B------:R-:W-:-:S04]  /*9e60*/  IADD3 R17, R17, R3, RZ ;  /* 0x0000000311117210 */ /* 0x000fc80007ffe0ff */
[----:B------:R-:W-:-:S13]  /*9e70*/  ISETP.GE.U32.AND.EX P0, PT, R17, UR5, PT, P0 ;  /* 0x0000000511007c0c */ /* 0x000fda000bf06100 */
[----:B------:R-:W-:Y:S05]  /*9e80*/  @P0 BRA `(.L_x_125) ;  /* 0x0000000400640947 */ /* 0x000fea0003800000 */
[----:B------:R-:W2:Y:S01]  /*9e90*/  S2R R12, SR_CTAID.X ;  /* 0x00000000000c7919 */ /* 0x000ea20000002500 */
[----:B------:R-:W4:Y:S01]  /*9ea0*/  LDC.64 R10, c[0x0][0x628] ;  /* 0x00018a00ff0a7b82 */ /* 0x000f220000000a00 */
[----:B------:R-:W-:Y:S01]  /*9eb0*/  ULDC UR4, c[0x0][0x150] ;  /* 0x0000540000047ab9 */ /* 0x000fe20000000800 */
[----:B------:R-:W-:Y:S01]  /*9ec0*/  IMAD.MOV.U32 R8, RZ, RZ, R16 ;  /* 0x000000ffff087224 */ /* 0x000fe200078e0010 */
[----:B------:R-:W1:Y:S01]  /*9ed0*/  S2R R23, SR_CTAID.Y ;  /* 0x0000000000177919 */ /* 0x000e620000002600 */
[----:B------:R-:W-:-:S04]  /*9ee0*/  IMAD.MOV.U32 R9, RZ, RZ, R17 ;  /* 0x000000ffff097224 */ /* 0x000fc800078e0011 */
[----:B0-----:R-:W0:Y:S08]  /*9ef0*/  LDC R21, c[0x0][0x144] ;  /* 0x00005100ff157b82 */ /* 0x001e300000000800 */
[----:B------:R-:W0:Y:S08]  /*9f00*/  LDC R0, c[0x0][0x630] ;  /* 0x00018c00ff007b82 */ /* 0x000e300000000800 */
[----:B------:R-:W0:Y:S01]  /*9f10*/  LDC.64 R14, c[0x0][0x620] ;  /* 0x00018800ff0e7b82 */ /* 0x000e220000000a00 */
[----:B----4-:R-:W-:-:S04]  /*9f20*/  ISETP.NE.U32.AND P0, PT, R10, RZ, PT ;  /* 0x000000ff0a00720c */ /* 0x010fc80003f05070 */
[----:B------:R-:W-:Y:S02]  /*9f30*/  ISETP.NE.AND.EX P0, PT, R11, RZ, PT, P0 ;  /* 0x000000ff0b00720c */ /* 0x000fe40003f05300 */
[----:B--2---:R-:W-:-:S05]  /*9f40*/  I2FP.F32.U32 R3, R12 ;  /* 0x0000000c00037245 */ /* 0x004fca0000201000 */
[----:B------:R-:W-:-:S04]  /*9f50*/  FMUL R3, R3, UR4 ;  /* 0x0000000403037c20 */ /* 0x000fc80008400000 */
[----:B------:R2:W4:Y:S02]  /*9f60*/  F2I.U32.TRUNC.NTZ R20, R3 ;  /* 0x0000000300147305 */ /* 0x000524000020f000 */
[----:B-1----:R-:W-:Y:S05]  /*9f70*/  @!P0 BRA `(.L_x_126) ;  /* 0x0000000000288947 */ /* 0x002fea0003800000 */
[----:B--2---:R-:W1:Y:S02]  /*9f80*/  LDC R3, c[0x0][0x634] ;  /* 0x00018d00ff037b82 */ /* 0x004e640000000800 */
[----:B-1----:R-:W-:-:S05]  /*9f90*/  IADD3 R3, P0, R16, R3, RZ ;  /* 0x0000000310037210 */ /* 0x002fca0007f1e0ff */
[----:B------:R-:W-:-:S04]  /*9fa0*/  IMAD.X R13, RZ, RZ, R17, P0 ;  /* 0x000000ffff0d7224 */ /* 0x000fc800000e0611 */
[----:B---3--:R-:W-:-:S04]  /*9fb0*/  IMAD.WIDE.U32 R4, R13, R10, RZ ;  /* 0x0000000a0d047225 */ /* 0x008fc800078e00ff */
[----:B------:R-:W-:-:S04]  /*9fc0*/  IMAD.WIDE.U32 R6, P0, R3, R11, R4 ;  /* 0x0000000b03067225 */ /* 0x000fc80007800004 */
[----:B------:R-:W-:-:S04]  /*9fd0*/  IMAD.WIDE.U32 R4, R3, R10, RZ ;  /* 0x0000000a03047225 */ /* 0x000fc800078e00ff */
[----:B------:R-:W-:Y:S01]  /*9fe0*/  IMAD.X R9, RZ, RZ, RZ, P0 ;  /* 0x000000ffff097224 */ /* 0x000fe200000e06ff */
[----:B------:R-:W-:Y:S01]  /*9ff0*/  IADD3 RZ, P0, R5, R6, RZ ;  /* 0x0000000605ff7210 */ /* 0x000fe20007f1e0ff */
[----:B------:R-:W-:-:S04]  /*a000*/  IMAD.MOV.U32 R8, RZ, RZ, R7 ;  /* 0x000000ffff087224 */ /* 0x000fc800078e0007 */
[----:B------:R-:W-:-:S08]  /*a010*/  IMAD.WIDE.U32.X R8, R13, R11, R8, P0 ;  /* 0x0000000b0d087225 */ /* 0x000fd000000e0408 */
.L_x_126:
[----:B------:R-:W1:Y:S01]  /*a020*/  LDC.64 R26, c[0x0][0x640] ;  /* 0x00019000ff1a7b82 */ /* 0x000e620000000a00 */
[-CC-:B0-----:R-:W-:Y:S01]  /*a030*/  SHF.R.U64 R22, R8, R0.reuse, R9.reuse ;  /* 0x0000000008167219 */ /* 0x181fe20000001209 */
[----:B------:R-:W-:Y:S01]  /*a040*/  ULDC UR4, c[0x0][0x154] ;  /* 0x0000550000047ab9 */ /* 0x000fe20000000800 */
[----:B------:R-:W-:Y:S01]  /*a050*/  SHF.R.U32.HI R0, RZ, R0, R9 ;  /* 0x00000000ff007219 */ /* 0x000fe20000011609 */
[----:B------:R-:W-:Y:S01]  /*a060*/  IMAD.MOV.U32 R7, RZ, RZ, 0x1 ;  /* 0x00000001ff077424 */ /* 0x000fe200078e00ff */
[----:B--2---:R-:W-:Y:S02]  /*a070*/  IADD3 R3, P0, RZ, -R22, RZ ;  /* 0x80000016ff037210 */ /* 0x004fe40007f1e0ff */
[----:B----4-:R-:W-:Y:S01]  /*a080*/  IADD3 R20, -R20, RZ, RZ ;  /* 0x000000ff14147210 */ /* 0x010fe20007ffe1ff */
[----:B------:R-:W0:Y:S02]  /*a090*/  LDC R6, c[0x0][0x618] ;  /* 0x00018600ff067b82 */ /* 0x000e240000000800 */
[----:B---3--:R-:W-:-:S02]  /*a0a0*/  IMAD.X R5, RZ, RZ, ~R0, P0 ;  /* 0x000000ffff057224 */ /* 0x008fc400000e0e00 */
[----:B------:R-:W-:Y:S02]  /*a0b0*/  IMAD R21, R21, R20, R12 ;  /* 0x0000001415157224 */ /* 0x000fe400078e020c */
[-C--:B------:R-:W-:Y:S02]  /*a0c0*/  IMAD R0, R5, R14.reuse, RZ ;  /* 0x0000000e05007224 */ /* 0x080fe400078e02ff */
[----:B------:R-:W2:Y:S01]  /*a0d0*/  LDC R8, c[0x0][0x608] ;  /* 0x00018200ff087b82 */ /* 0x000ea20000000800 */
[----:B------:R-:W-:-:S04]  /*a0e0*/  IMAD.WIDE.U32 R4, R3, R14, R16 ;  /* 0x0000000e03047225 */ /* 0x000fc800078e0010 */
[----:B------:R-:W-:Y:S01]  /*a0f0*/  IMAD R3, R3, R15, R0 ;  /* 0x0000000f03037224 */ /* 0x000fe200078e0200 */
[----:B------:R-:W-:Y:S02]  /*a100*/  I2FP.F32.U32 R0, R23 ;  /* 0x0000001700007245 */ /* 0x000fe40000201000 */
[----:B------:R-:W3:Y:S01]  /*a110*/  LDC R24, c[0x0][0x658] ;  /* 0x00019600ff187b82 */ /* 0x000ee20000000800 */
[----:B------:R-:W-:Y:S01]  /*a120*/  IMAD.IADD R3, R5, 0x1, R3 ;  /* 0x0000000105037824 */ /* 0x000fe200078e0203 */
[----:B-1----:R-:W-:Y:S01]  /*a130*/  ISETP.NE.U32.AND P0, PT, R26, RZ, PT ;  /* 0x000000ff1a00720c */ /* 0x002fe20003f05070 */
[----:B------:R-:W-:Y:S01]  /*a140*/  FMUL R0, R0, UR4 ;  /* 0x0000000400007c20 */ /* 0x000fe20008400000 */
[----:B------:R-:W-:Y:S02]  /*a150*/  IMAD.MOV.U32 R5, RZ, RZ, -0x1 ;  /* 0xffffffffff057424 */ /* 0x000fe400078e00ff */
[----:B------:R-:W-:Y:S01]  /*a160*/  ISETP.NE.AND.EX P0, PT, R27, RZ, PT, P0 ;  /* 0x000000ff1b00720c */ /* 0x000fe20003f05300 */
[----:B------:R1:W4:Y:S01]  /*a170*/  F2I.U32.TRUNC.NTZ R13, R0 ;  /* 0x00000000000d7305 */ /* 0x000322000020f000 */
[----:B------:R-:W1:Y:S01]  /*a180*/  LDC R20, c[0x0][0x148] ;  /* 0x00005200ff147b82 */ /* 0x000e620000000800 */
[----:B0-----:R-:W-:-:S02]  /*a190*/  SHF.R.U64 R12, R4, R6, R3 ;  /* 0x00000006040c7219 */ /* 0x001fc40000001203 */
[----:B------:R-:W-:-:S05]  /*a1a0*/  SHF.R.U32.HI R3, RZ, R6, R3 ;  /* 0x00000006ff037219 */ /* 0x000fca0000011603 */
[----:B------:R-:W0:Y:S01]  /*a1b0*/  LDC R15, c[0x0][0x600] ;  /* 0x00018000ff0f7b82 */ /* 0x000e220000000800 */
[-CC-:B--2---:R-:W-:Y:S02]  /*a1c0*/  SHF.R.U64 R10, R12, R8.reuse, R3.reuse ;  /* 0x000000080c0a7219 */ /* 0x184fe40000001203 */
[----:B------:R-:W-:-:S05]  /*a1d0*/  SHF.R.U32.HI R3, RZ, R8, R3 ;  /* 0x00000008ff037219 */ /* 0x000fca0000011603 */
[----:B------:R-:W2:Y:S01]  /*a1e0*/  LDC R28, c[0x0][0x648] ;  /* 0x00019200ff1c7b82 */ /* 0x000ea20000000800 */
[-C--:B---3--:R-:W-:Y:S02]  /*a1f0*/  SHF.L.U32 R4, R5, R24.reuse, RZ ;  /* 0x0000001805047219 */ /* 0x088fe400000006ff */
[--C-:B------:R-:W-:Y:S02]  /*a200*/  SHF.R.U64 R14, R10, R24, R3.reuse ;  /* 0x000000180a0e7219 */ /* 0x100fe40000001203 */
[----:B------:R-:W-:Y:S02]  /*a210*/  LOP3.LUT R25, RZ, R4, RZ, 0x33, !PT ;  /* 0x00000004ff197212 */ /* 0x000fe400078e33ff */
[-C--:B------:R-:W-:Y:S01]  /*a220*/  SHF.R.U32.HI R5, RZ, R24.reuse, R3 ;  /* 0x00000018ff057219 */ /* 0x080fe20000011603 */
[----:B------:R-:W3:Y:S01]  /*a230*/  LDC R29, c[0x0][0x638] ;  /* 0x00018e00ff1d7b82 */ /* 0x000ee20000000800 */
[----:B------:R-:W-:Y:S01]  /*a240*/  SHF.L.U32 R152, R7, R24, RZ ;  /* 0x0000001807987219 */ /* 0x000fe200000006ff */
[----:B------:R-:W-:-:S06]  /*a250*/  IMAD.MOV.U32 R4, RZ, RZ, R14 ;  /* 0x000000ffff047224 */ /* 0x000fcc00078e000e */
[----:B------:R-:W0:Y:S01]  /*a260*/  LDC R30, c[0x0][0x610] ;  /* 0x00018400ff1e7b82 */ /* 0x000e220000000800 */
[----:B----4-:R-:W-:Y:S05]  /*a270*/  @!P0 BRA `(.L_x_127) ;  /* 0x0000000000288947 */ /* 0x010fea0003800000 */
        /* <DEDUP_REMOVED lines=10> */
.L_x_127:
[----:B------:R-:W-:Y:S01]  /*a320*/  ISETP.NE.AND P0, PT, R2, 0x1, PT ;  /* 0x000000010200780c */ /* 0x000fe20003f05270 */
[----:B------:R-:W-:Y:S01]  /*a330*/  IMAD.MOV R13, RZ, RZ, -R13 ;  /* 0x000000ffff0d7224 */ /* 0x000fe200078e0a0d */
[----:B-12---:R-:W-:Y:S01]  /*a340*/  SHF.R.U64 R0, R4, R28, R5 ;  /* 0x0000001c04007219 */ /* 0x006fe20000001205 */
[----:B------:R-:W-:Y:S01]  /*a350*/  IMAD.MOV.U32 R4, RZ, RZ, 0x1 ;  /* 0x00000001ff047424 */ /* 0x000fe200078e00ff */
[----:B------:R-:W-:Y:S02]  /*a360*/  LOP3.LUT R5, R10, R25, RZ, 0xc0, !PT ;  /* 0x000000190a057212 */ /* 0x000fe400078ec0ff */
[----:B0-----:R-:W-:Y:S01]  /*a370*/  IADD3 R7, R15, -0x1, RZ ;  /* 0xffffffff0f077810 */ /* 0x001fe20007ffe0ff */
[----:B------:R-:W-:Y:S02]  /*a380*/  IMAD.MOV R3, RZ, RZ, -R0 ;  /* 0x000000ffff037224 */ /* 0x000fe400078e0a00 */
[----:B------:R-:W-:Y:S01]  /*a390*/  IMAD R152, R152, R0, R5 ;  /* 0x0000000098987224 */ /* 0x000fe200078e0205 */
[----:B------:R-:W-:Y:S01]  /*a3a0*/  LOP3.LUT R5, R12, R7, RZ, 0xc0, !PT ;  /* 0x000000070c057212 */ /* 0x000fe200078ec0ff */
[----:B---3--:R-:W-:-:S02]  /*a3b0*/  IMAD R0, R3, R29, R14 ;  /* 0x0000001d03007224 */ /* 0x008fc400078e020e */
[----:B------:R-:W-:Y:S02]  /*a3c0*/  @P0 IMAD R21, R20, R13, R23 ;  /* 0x0000000d14150224 */ /* 0x000fe400078e0217 */
[----:B------:R-:W-:Y:S01]  /*a3d0*/  IMAD R3, R0, R15, R5 ;  /* 0x0000000f00037224 */ /* 0x000fe200078e0205 */
[----:B------:R-:W-:Y:S01]  /*a3e0*/  PRMT R0, R4, 0x7610, R0 ;  /* 0x0000761004007816 */ /* 0x000fe20000000000 */
[----:B------:R-:W-:-:S05]  /*a3f0*/  IMAD R152, R152, R30, R21 ;  /* 0x0000001e98987224 */ /* 0x000fca00078e0215 */
[----:B------:R-:W-:Y:S02]  /*a400*/  SEL R23, R3, R152, !P0 ;  /* 0x0000009803177207 */ /* 0x000fe40004000000 */
[----:B------:R-:W-:-:S07]  /*a410*/  SEL R152, R152, R3, !P0 ;  /* 0x0000000398987207 */ /* 0x000fce0004000000 */
.L_x_125:
[----:B------:R-:W-:-:S13]  /*a420*/  LOP3.LUT P0, RZ, R0, 0xff, RZ, 0xc0, !PT ;  /* 0x000000ff00ff7812 */ /* 0x000fda000780c0ff */
[----:B------:R-:W-:Y:S05]  /*a430*/  @P0 BRA `(.L_x_128) ;  /* 0xffffff6c00980947 */ /* 0x000fea000383ffff */
[----:B------:R-:W-:Y:S05]  /*a440*/  EXIT ;  /* 0x000000000000794d */ /* 0x000fea0003800000 */
.L_x_7:
[----:B0-----:R-:W-:Y:S01]  /*a450*/  ULDC.64 UR4, c[0x0][0x650] ;  /* 0x0001940000047ab9 */ /* 0x001fe20000000a00 */
[----:B------:R-:W-:Y:S01]  /*a460*/  PRMT R8, RZ, 0x7610, R8 ;  /* 0x00007610ff087816 */ /* 0x000fe20000000008 */
[----:B------:R-:W-:Y:S01]  /*a470*/  IMAD.MOV.U32 R21, RZ, RZ, -0x1 ;  /* 0xffffffffff157424 */ /* 0x000fe200078e00ff */
[----:B------:R-:W-:Y:S01]  /*a480*/  ISETP.GE.U32.AND P0, PT, R16, UR4, PT ;  /* 0x0000000410007c0c */ /* 0x000fe2000bf06070 */
[----:B------:R-:W-:Y:S02]  /*a490*/  IMAD.MOV.U32 R20, RZ, RZ, -0x1 ;  /* 0xffffffffff147424 */ /* 0x000fe400078e00ff */
[----:B------:R-:W-:Y:S01]  /*a4a0*/  IMAD.MOV.U32 R6, RZ, RZ, -0x1 ;  /* 0xffffffffff067424 */ /* 0x000fe200078e00ff */
        /* <DEDUP_REMOVED lines=15> */
[----:B------:R-:W-:Y:S01]  /*a5a0*/  IMAD.WIDE.U32 R8, R13, R14, RZ ;  /* 0x0000000e0d087225 */ /* 0x000fe200078e00ff */
[----:B------:R-:W-:-:S03]  /*a5b0*/  IADD3.X R13, RZ, RZ, RZ, P0, !PT ;  /* 0x000000ffff0d7210 */ /* 0x000fc600007fe4ff */
[----:B------:R-:W-:Y:S01]  /*a5c0*/  IMAD.MOV.U32 R12, RZ, RZ, R11 ;  /* 0x000000ffff0c7224 */ /* 0x000fe200078e000b */
[----:B------:R-:W-:-:S05]  /*a5d0*/  IADD3 RZ, P0, R9, R10, RZ ;  /* 0x0000000a09ff7210 */ /* 0x000fca0007f1e0ff */
[----:B------:R-:W-:-:S08]  /*a5e0*/  IMAD.WIDE.U32.X R12, R21, R15, R12, P0 ;  /* 0x0000000f150c7225 */ /* 0x000fd000000e040c */
.L_x_130:
[----:B------:R-:W0:Y:S01]  /*a5f0*/  LDC.64 R28, c[0x0][0x640] ;  /* 0x00019000ff1c7b82 */ /* 0x000e220000000a00 */
[-CC-:B------:R-:W-:Y:S01]  /*a600*/  SHF.R.U64 R22, R12, R6.reuse, R13.reuse ;  /* 0x000000060c167219 */ /* 0x180fe2000000120d */
[----:B------:R-:W-:Y:S01]  /*a610*/  IMAD.MOV.U32 R30, RZ, RZ, 0x1 ;  /* 0x00000001ff1e7424 */ /* 0x000fe200078e00ff */
[----:B------:R-:W-:Y:S02]  /*a620*/  SHF.R.U32.HI R6, RZ, R6, R13 ;  /* 0x00000006ff067219 */ /* 0x000fe4000001160d */
[----:B------:R-:W-:-:S03]  /*a630*/  IADD3 R11, P0, RZ, -R22, RZ ;  /* 0x80000016ff0b7210 */ /* 0x000fc60007f1e0ff */
[----:B------:R-:W1:Y:S02]  /*a640*/  LDC R10, c[0x0][0x618] ;  /* 0x00018600ff0a7b82 */ /* 0x000e640000000800 */
[----:B------:R-:W-:-:S04]  /*a650*/  IMAD.X R9, RZ, RZ, ~R6, P0 ;  /* 0x000000ffff097224 */ /* 0x000fc800000e0e06 */
[-C--:B------:R-:W-:Y:S02]  /*a660*/  IMAD R6, R9, R26.reuse, RZ ;  /* 0x0000001a09067224 */ /* 0x080fe400078e02ff */
[----:B------:R-:W2:Y:S01]  /*a670*/  LDC R12, c[0x0][0x608] ;  /* 0x00018200ff0c7b82 */ /* 0x000ea20000000800 */
[----:B------:R-:W-:-:S04]  /*a680*/  IMAD.WIDE.U32 R8, R11, R26, R16 ;  /* 0x0000001a0b087225 */ /* 0x000fc800078e0010 */
[----:B------:R-:W-:-:S03]  /*a690*/  IMAD R11, R11, R27, R6 ;  /* 0x0000001b0b0b7224 */ /* 0x000fc600078e0206 */
[----:B------:R-:W3:Y:S01]  /*a6a0*/  LDC R25, c[0x0][0x658] ;  /* 0x00019600ff197b82 */ /* 0x000ee20000000800 */
[----:B------:R-:W-:Y:S01]  /*a6b0*/  IMAD.IADD R9, R9, 0x1, R11 ;  /* 0x0000000109097824 */ /* 0x000fe200078e020b */
[----:B0-----:R-:W-:-:S04]  /*a6c0*/  ISETP.NE.U32.AND P0, PT, R28, RZ, PT ;  /* 0x000000ff1c00720c */ /* 0x001fc80003f05070 */
[----:B------:R-:W-:Y:S02]  /*a6d0*/  ISETP.NE.AND.EX P0, PT, R29, RZ, PT, P0 ;  /* 0x000000ff1d00720c */ /* 0x000fe40003f05300 */
[----:B------:R-:W0:Y:S01]  /*a6e0*/  LDC R20, c[0x0][0x600] ;  /* 0x00018000ff147b82 */ /* 0x000e220000000800 */
[-CC-:B-1----:R-:W-:Y:S01]  /*a6f0*/  SHF.R.U64 R14, R8, R10.reuse, R9.reuse ;  /* 0x0000000a080e7219 */ /* 0x182fe20000001209 */
[----:B------:R-:W-:Y:S01]  /*a700*/  IMAD.MOV.U32 R8, RZ, RZ, -0x1 ;  /* 0xffffffffff087424 */ /* 0x000fe200078e00ff */
[----:B------:R-:W-:-:S05]  /*a710*/  SHF.R.U32.HI R9, RZ, R10, R9 ;  /* 0x0000000aff097219 */ /* 0x000fca0000011609 */
[----:B------:R-:W1:Y:S01]  /*a720*/  LDC R26, c[0x0][0x648] ;  /* 0x00019200ff1a7b82 */ /* 0x000e620000000800 */
[-CC-:B--2---:R-:W-:Y:S02]  /*a730*/  SHF.R.U64 R21, R14, R12.reuse, R9.reuse ;  /* 0x0000000c0e157219 */ /* 0x184fe40000001209 */
[----:B------:R-:W-:-:S05]  /*a740*/  SHF.R.U32.HI R6, RZ, R12, R9 ;  /* 0x0000000cff067219 */ /* 0x000fca0000011609 */
[----:B------:R-:W2:Y:S01]  /*a750*/  LDC R27, c[0x0][0x638] ;  /* 0x00018e00ff1b7b82 */ /* 0x000ea20000000800 */
[-C--:B---3--:R-:W-:Y:S02]  /*a760*/  SHF.L.U32 R8, R8, R25.reuse, RZ ;  /* 0x0000001908087219 */ /* 0x088fe400000006ff */
[-CC-:B------:R-:W-:Y:S02]  /*a770*/  SHF.R.U64 R23, R21, R25.reuse, R6.reuse ;  /* 0x0000001915177219 */ /* 0x180fe40000001206 */
[----:B------:R-:W-:Y:S02]  /*a780*/  LOP3.LUT R32, RZ, R8, RZ, 0x33, !PT ;  /* 0x00000008ff207212 */ /* 0x000fe400078e33ff */
[----:B------:R-:W-:Y:S01]  /*a790*/  SHF.R.U32.HI R9, RZ, R25, R6 ;  /* 0x00000019ff097219 */ /* 0x000fe20000011606 */
[----:B------:R-:W3:Y:S01]  /*a7a0*/  LDC R31, c[0x0][0x610] ;  /* 0x00018400ff1f7b82 */ /* 0x000ee20000000800 */
[----:B------:R-:W-:Y:S01]  /*a7b0*/  IMAD.MOV.U32 R8, RZ, RZ, R23 ;  /* 0x000000ffff087224 */ /* 0x000fe200078e0017 */
[----:B------:R-:W-:Y:S06]  /*a7c0*/  @!P0 BRA `(.L_x_131) ;  /* 0x0000000000288947 */ /* 0x000fec0003800000 */
[----:B------:R-:W4:Y:S02]  /*a7d0*/  LDC R6, c[0x0][0x64c] ;  /* 0x00019300ff067b82 */ /* 0x000f240000000800 */
[----:B----4-:R-:W-:-:S05]  /*a7e0*/  IADD3 R13, P0, R23, R6, RZ ;  /* 0x00000006170d7210 */ /* 0x010fca0007f1e0ff */
[----:B------:R-:W-:-:S04]  /*a7f0*/  IMAD.X R15, RZ, RZ, R9, P0 ;  /* 0x000000ffff0f7224 */ /* 0x000fc800000e0609 */
[----:B------:R-:W-:-:S04]  /*a800*/  IMAD.WIDE.U32 R8, R15, R28, RZ ;  /* 0x0000001c0f087225 */ /* 0x000fc800078e00ff */
[----:B------:R-:W-:-:S04]  /*a810*/  IMAD.WIDE.U32 R10, P0, R13, R29, R8 ;  /* 0x0000001d0d0a7225 */ /* 0x000fc80007800008 */
[----:B------:R-:W-:Y:S01]  /*a820*/  IMAD.WIDE.U32 R8, R13, R28, RZ ;  /* 0x0000001c0d087225 */ /* 0x000fe200078e00ff */
[----:B------:R-:W-:-:S03]  /*a830*/  MOV R12, R11 ;  /* 0x0000000b000c7202 */ /* 0x000fc60000000f00 */
[----:B------:R-:W-:Y:S01]  /*a840*/  IMAD.X R13, RZ, RZ, RZ, P0 ;  /* 0x000000ffff0d7224 */ /* 0x000fe200000e06ff */
[----:B------:R-:W-:-:S05]  /*a850*/  IADD3 RZ, P0, R9, R10, RZ ;  /* 0x0000000a09ff7210 */ /* 0x000fca0007f1e0ff */
[----:B------:R-:W-:-:S08]  /*a860*/  IMAD.WIDE.U32.X R8, R15, R29, R12, P0 ;  /* 0x0000001d0f087225 */ /* 0x000fd000000e040c */
.L_x_131:
[----:B------:R-:W-:Y:S02]  /*a870*/  ISETP.NE.AND P0, PT, R2, 0x1, PT ;  /* 0x000000010200780c */ /* 0x000fe40003f05270 */
[----:B-1----:R-:W-:Y:S01]  /*a880*/  SHF.R.U64 R6, R8, R26, R9 ;  /* 0x0000001a08067219 */ /* 0x002fe20000001209 */
[----:B0-----:R-:W-:Y:S01]  /*a890*/  VIADD R9, R20, 0xffffffff ;  /* 0xffffffff14097836 */ /* 0x001fe20000000000 */
[----:B------:R-:W-:Y:S02]  /*a8a0*/  SHF.L.U32 R30, R30, R25, RZ ;  /* 0x000000191e1e7219 */ /* 0x000fe400000006ff */
[----:B------:R-:W-:Y:S01]  /*a8b0*/  LOP3.LUT R5, R21, R32, RZ, 0xc0, !PT ;  /* 0x0000002015057212 */ /* 0x000fe200078ec0ff */
[----:B------:R-:W-:-:S04]  /*a8c0*/  IMAD.MOV R8, RZ, RZ, -R6 ;  /* 0x000000ffff087224 */ /* 0x000fc800078e0a06 */
[----:B------:R-:W-:Y:S01]  /*a8d0*/  IMAD R6, R30, R6, R5 ;  /* 0x000000061e067224 */ /* 0x000fe200078e0205 */
[----:B------:R-:W-:Y:S01]  /*a8e0*/  LOP3.LUT R5, R14, R9, RZ, 0xc0, !PT ;  /* 0x000000090e057212 */ /* 0x000fe200078ec0ff */
[----:B------:R-:W-:Y:S02]  /*a8f0*/  @P0 IMAD R3, R7, R24, R4 ;  /* 0x0000001807030224 */ /* 0x000fe400078e0204 */
[----:B--2---:R-:W-:Y:S02]  /*a900*/  IMAD R4, R8, R27, R23 ;  /* 0x0000001b08047224 */ /* 0x004fe400078e0217 */
[----:B---3--:R-:W-:Y:S02]  /*a910*/  IMAD R3, R6, R31, R3 ;  /* 0x0000001f06037224 */ /* 0x008fe400078e0203 */
[----:B------:R-:W-:Y:S02]  /*a920*/  IMAD R4, R4, R20, R5 ;  /* 0x0000001404047224 */ /* 0x000fe400078e0205 */
[----:B------:R-:W-:-:S02]  /*a930*/  IMAD.MOV.U32 R8, RZ, RZ, 0x1 ;  /* 0x00000001ff087424 */ /* 0x000fc400078e00ff */
[----:B------:R-:W-:Y:S01]  /*a940*/  IMAD.MOV.U32 R6, RZ, RZ, R22 ;  /* 0x000000ffff067224 */ /* 0x000fe200078e0016 */
[----:B------:R-:W-:Y:S02]  /*a950*/  SEL R20, R4, R3, !P0 ;  /* 0x0000000304147207 */ /* 0x000fe40004000000 */
[----:B------:R-:W-:-:S07]  /*a960*/  SEL R21, R3, R4, !P0 ;  /* 0x0000000403157207 */ /* 0x000fce0004000000 */
.L_x_129:
[----:B------:R-:W-:-:S08]  /*a970*/  NOP ;  /* 0x0000000000007918 */ /* 0x000fd00000000000 */
[----:B------:R-:W0:-:S00]  /*a980*/  USETMAXREG.DEALLOC.CTAPOOL 0x28 ;  /* 0x00000028000079c8 */ /* 0x000e0000080e0500 */
[----:B0-----:R-:W-:-:S13]  /*a990*/  ISETP.NE.AND P0, PT, R0, RZ, PT ;  /* 0x000000ff0000720c */ /* 0x001fda0003f05270 */
[----:B------:R-:W-:Y:S05]  /*a9a0*/  @P0 EXIT ;  /* 0x000000000000094d */ /* 0x000fea0003800000 */
[----:B------:R-:W-:Y:S01]  /*a9b0*/  LOP3.LUT P0, RZ, R8, 0xff, RZ, 0xc0, !PT ;  /* 0x000000ff08ff7812 */ /* 0x000fe2000780c0ff */
[----:B------:R-:W-:Y:S02]  /*a9c0*/  IMAD.MOV.U32 R0, RZ, RZ, 0x1 ;  /* 0x00000001ff007424 */ /* 0x000fe400078e00ff */
[----:B------:R-:W-:-:S10]  /*a9d0*/  IMAD.MOV.U32 R3, RZ, RZ, RZ ;  /* 0x000000ffff037224 */ /* 0x000fd400078e00ff */
[----:B------:R-:W-:Y:S05]  /*a9e0*/  @!P0 BRA `(.L_x_132) ;  /* 0x0000000c00488947 */ /* 0x000fea0003800000 */
[----:B------:R-:W0:Y:S01]  /*a9f0*/  LDC R0, c[0x0][0x28c] ;  /* 0x0000a300ff007b82 */ /* 0x000e220000000800 */
[----:B------:R-:W1:Y:S01]  /*aa00*/  S2R R11, SR_CgaCtaId ;  /* 0x00000000000b7919 */ /* 0x000e620000008800 */
[----:B------:R-:W-:Y:S01]  /*aa10*/  ULDC UR5, c[0x0][0x658] ;  /* 0x0001960000057ab9 */ /* 0x000fe20000000800 */
[----:B------:R-:W-:Y:S01]  /*aa20*/  UMOV UR7, 0xffffffff ;  /* 0xffffffff00077882 */ /* 0x000fe20000000000 */
[----:B------:R-:W-:Y:S01]  /*aa30*/  ULDC UR6, c[0x0][0xc] ;  /* 0x0000030000067ab9 */ /* 0x000fe20000000800 */
[----:B------:R-:W-:Y:S01]  /*aa40*/  USHF.L.U32 UR8, UR7, UR5, URZ ;  /* 0x0000000507087299 */ /* 0x000fe2000800063f */
[----:B------:R-:W-:Y:S01]  /*aa50*/  BSSY B0, `(.L_x_132) ;  /* 0x00000cb000007945 */ /* 0x000fe20003800000 */
[----:B------:R-:W-:Y:S01]  /*aa60*/  UMOV UR9, 0x1 ;  /* 0x0000000100097882 */ /* 0x000fe20000000000 */
[----:B------:R-:W-:Y:S01]  /*aa70*/  ULDC UR7, c[0x0][0x10] ;  /* 0x0000040000077ab9 */ /* 0x000fe20000000800 */
[----:B------:R-:W-:Y:S01]  /*aa80*/  USHF.L.U32 UR18, UR9, UR5, URZ ;  /* 0x0000000509127299 */ /* 0x000fe2000800063f */
[----:B------:R-:W-:Y:S01]  /*aa90*/  IMAD.MOV.U32 R9, RZ, RZ, 0x1 ;  /* 0x00000001ff097424 */ /* 0x000fe200078e00ff */
[----:B------:R-:W-:Y:S01]  /*aaa0*/  UIMAD.WIDE.U32 UR6, UR6, UR7, URZ ;  /* 0x00000007060672a5 */ /* 0x000fe2000f8e003f */
[----:B------:R-:W-:Y:S01]  /*aab0*/  LOP3.LUT R8, R19, 0x2, RZ, 0xfc, !PT ;  /* 0x0000000213087812 */ /* 0x000fe200078efcff */
[----:B------:R-:W-:Y:S01]  /*aac0*/  ULDC UR5, c[0x0][0x14] ;  /* 0x0000050000057ab9 */ /* 0x000fe20000000800 */
[----:B------:R-:W-:Y:S01]  /*aad0*/  ULDC UR4, c[0x0][0x600] ;  /* 0x0001800000047ab9 */ /* 0x000fe20000000800 */
[----:B------:R-:W-:-:S02]  /*aae0*/  UIMAD.WIDE.U32 UR22, UR6, UR5, URZ ;  /* 0x00000005061672a5 */ /* 0x000fc4000f8e003f */
[----:B------:R-:W-:Y:S02]  /*aaf0*/  UIMAD UR13, UR7, UR5, URZ ;  /* 0x00000005070d72a4 */ /* 0x000fe4000f8e023f */
[----:B------:R-:W-:Y:S02]  /*ab00*/  UIADD3 UR4, UR4, -0x1, URZ ;  /* 0xffffffff04047890 */ /* 0x000fe4000fffe03f */
[----:B------:R-:W-:Y:S02]  /*ab10*/  ULOP3.LUT UR17, URZ, UR8, URZ, 0x33, !UPT ;  /* 0x000000083f117292 */ /* 0x000fe4000f8e333f */
[----:B------:R-:W-:Y:S01]  /*ab20*/  UIADD3 UR13, UR23, UR13, URZ ;  /* 0x0000000d170d7290 */ /* 0x000fe2000fffe03f */
[----:B0-----:R-:W-:Y:S01]  /*ab30*/  VIADD R0, R0, 0x3f ;  /* 0x0000003f00007836 */ /* 0x001fe20000000000 */
[----:B------:R-:W-:-:S04]  /*ab40*/  ULDC.64 UR24, c[0x0][0x198] ;  /* 0x0000660000187ab9 */ /* 0x000fc80000000a00 */
[----:B------:R-:W-:-:S04]  /*ab50*/  SHF.R.S32.HI R3, RZ, 0x1f, R0 ;  /* 0x0000001fff037819 */ /* 0x000fc80000011400 */
[----:B------:R-:W-:Y:S01]  /*ab60*/  LEA.HI R10, R3, R0, RZ, 0x6 ;  /* 0x00000000030a7211 */ /* 0x000fe200078f30ff */
[C---:B-1----:R-:W-:Y:S01]  /*ab70*/  IMAD.SHL.U32 R4, R11.reuse, 0x800, RZ ;  /* 0x000008000b047824 */ /* 0x042fe200078e00ff */
[----:B------:R-:W-:Y:S01]  /*ab80*/  MOV R0, 0x1 ;  /* 0x0000000100007802 */ /* 0x000fe20000000f00 */
[----:B------:R-:W-:Y:S01]  /*ab90*/  IMAD.SHL.U32 R11, R11, 0x20, RZ ;  /* 0x000000200b0b7824 */ /* 0x000fe200078e00ff */
[----:B------:R-:W-:Y:S01]  /*aba0*/  SHF.R.S32.HI R10, RZ, 0x6, R10 ;  /* 0x00000006ff0a7819 */ /* 0x000fe2000001140a */
[----:B------:R-:W-:Y:S01]  /*abb0*/  IMAD.MOV.U32 R3, RZ, RZ, RZ ;  /* 0x000000ffff037224 */ /* 0x000fe200078e00ff */
[----:B------:R-:W-:Y:S02]  /*abc0*/  LOP3.LUT R4, R4, 0x800, RZ, 0xc0, !PT ;  /* 0x0000080004047812 */ /* 0x000fe400078ec0ff */
[----:B------:R-:W-:Y:S01]  /*abd0*/  LOP3.LUT R11, R11, 0x20, RZ, 0xc0, !PT ;  /* 0x000000200b0b7812 */ /* 0x000fe200078ec0ff */
[----:B------:R-:W-:Y:S01]  /*abe0*/  VIADD R13, R10, 0x1 ;  /* 0x000000010a0d7836 */ /* 0x000fe20000000000 */
[----:B------:R-:W-:-:S07]  /*abf0*/  LOP3.LUT R12, R4, 0x30180, RZ, 0xfc, !PT ;  /* 0x00030180040c7812 */ /* 0x000fce00078efcff */
.L_x_143:
[----:B------:R-:W-:-:S03]  /*ac00*/  UMOV UR5, 0xffffffff ;  /* 0xffffffff00057882 */ /* 0x000fc60000000000 */
[----:B------:R-:W-:Y:S05]  /*ac10*/  BRA.DIV UR5, `(.L_x_133) ;  /* 0x0000000e05ec7947 */ /* 0x000fea000b800000 */
[----:B------:R-:W-:-:S13]  /*ac20*/  ELECT P6, URZ, PT ;  /* 0x00000000003f782f */ /* 0x000fda00038c0000 */
.L_x_156:
[----:B------:R-:W0:Y:S01]  /*ac30*/  LDC R4, c[0x0][0x28c] ;  /* 0x0000a300ff047b82 */ /* 0x000e220000000800 */
[----:B------:R-:W-:Y:S01]  /*ac40*/  BSSY B1, `(.L_x_134) ;  /* 0x0000038000017945 */ /* 0x000fe20003800000 */
[----:B0-----:R-:W-:-:S13]  /*ac50*/  ISETP.LT.OR P6, PT, R4, 0x1, !P6 ;  /* 0x000000010400780c */ /* 0x001fda00077c1670 */
[----:B------:R-:W-:Y:S05]  /*ac60*/  @P6 BRA `(.L_x_135) ;  /* 0x0000000000d46947 */ /* 0x000fea0003800000 */
[----:B------:R-:W-:Y:S01]  /*ac70*/  IMAD R20, R20, 0x40, R11 ;  /* 0x0000004014147824 */ /* 0x000fe200078e020b */
[----:B------:R-:W-:Y:S01]  /*ac80*/  MOV R5, R0 ;  /* 0x0000000000057202 */ /* 0x000fe20000000f00 */
[----:B------:R-:W-:Y:S02]  /*ac90*/  IMAD.SHL.U32 R21, R21, 0x200, RZ ;  /* 0x0000020015157824 */ /* 0x000fe400078e00ff */
[----:B------:R-:W-:Y:S02]  /*aca0*/  IMAD.MOV.U32 R24, RZ, RZ, RZ ;  /* 0x000000ffff187224 */ /* 0x000fe400078e00ff */
[----:B------:R-:W-:Y:S02]  /*acb0*/  IMAD.MOV.U32 R4, RZ, RZ, R13 ;  /* 0x000000ffff047224 */ /* 0x000fe400078e000d */
[----:B------:R-:W-:-:S07]  /*acc0*/  IMAD.MOV.U32 R7, RZ, RZ, R3 ;  /* 0x000000ffff077224 */ /* 0x000fce00078e0003 */
.L_x_138:
[----:B------:R-:W0:Y:S01]  /*acd0*/  S2R R15, SR_CgaCtaId ;  /* 0x00000000000f7919 */ /* 0x000e220000008800 */
[----:B------:R-:W-:Y:S02]  /*ace0*/  MOV R14, 0x400 ;  /* 0x00000400000e7802 */ /* 0x000fe40000000f00 */
[----:B------:R-:W-:Y:S02]  /*acf0*/  LOP3.LUT P1, RZ, R18, 0x7f, RZ, 0xc0, !PT ;  /* 0x0000007f12ff7812 */ /* 0x000fe4000782c0ff */
[----:B0-----:R-:W-:Y:S02]  /*ad00*/  LEA R22, R15, R14, 0x18 ;  /* 0x0000000e0f167211 */ /* 0x001fe400078ec0ff */
[----:B------:R-:W-:-:S09]  /*ad10*/  SHF.L.U32 R14, R5, 0x1f, RZ ;  /* 0x0000001f050e7819 */ /* 0x000fd200000006ff */
[----:B------:R-:W0:Y:S01]  /*ad20*/  @!P1 LDC R15, c[0x0][0x500] ;  /* 0x00014000ff0f9b82 */ /* 0x000e220000000800 */
[----:B------:R-:W-:-:S04]  /*ad30*/  IMAD R23, R7, 0x8, R22 ;  /* 0x0000000807177824 */ /* 0x000fc800078e0216 */
[----:B------:R-:W1:Y:S02]  /*ad40*/  SYNCS.PHASECHK.TRANS64.TRYWAIT P0, [R23+URZ+0x30], R14 ;  /* 0x0000300e170075a7 */ /* 0x000e64000800017f */
[----:B-1----:R-:W-:Y:S05]  /*ad50*/  @!P0 BRA `(.L_x_136) ;  /* 0x0000000c00bc8947 */ /* 0x002fea0003800000 */
.L_x_157:
[----:B-1----:R-:W-:Y:S01]  /*ad60*/  PRMT R14, R8, 0x9910, RZ ;  /* 0x00009910080e7816 */ /* 0x002fe200000000ff */
[----:B0-----:R0:W-:Y:S03]  /*ad70*/  @!P1 SYNCS.ARRIVE.TRANS64 RZ, [R23+URZ], R15 ;  /* 0x0000000f17ff99a7 */ /* 0x0011e6000800003f */
[----:B------:R-:W-:-:S13]  /*ad80*/  ISETP.NE.AND P0, PT, R14, 0x2, PT ;  /* 0x000000020e00780c */ /* 0x000fda0003f05270 */
[----:B0-----:R-:W-:Y:S05]  /*ad90*/  @P0 BRA `(.L_x_137) ;  /* 0x0000000000040947 */ /* 0x001fea0003800000 */
[----:B------:R-:W-:Y:S01]  /*ada0*/  BPT.TRAP 0x1 ;  /* 0x000000040000795c */ /* 0x000fe20000300000 */
.L_x_137:
[----:B------:R-:W-:Y:S01]  /*adb0*/  R2UR UR19, R22 ;  /* 0x00000000161372ca */ /* 0x000fe200000e0000 */
[----:B------:R-:W-:Y:S01]  /*adc0*/  IMAD R22, R7, 0x8000, R22 ;  /* 0x0000800007167824 */ /* 0x000fe200078e0216 */
[----:B------:R-:W-:Y:S01]  /*add0*/  R2UR UR9, R23 ;  /* 0x00000000170972ca */ /* 0x000fe200000e0000 */
[----:B------:R-:W-:Y:S01]  /*ade0*/  IMAD R14, R7, 0x1000, R12 ;  /* 0x00001000070e7824 */ /* 0x000fe200078e020c */
[----:B------:R-:W-:Y:S01]  /*adf0*/  UIADD3 UR6, UP0, UR24, 0xf0, URZ ;  /* 0x000000f018067890 */ /* 0x000fe2000ff1e03f */
[----:B------:R-:W-:Y:S01]  /*ae00*/  VIADD R4, R4, 0xffffffff ;  /* 0xffffffff04047836 */ /* 0x000fe20000000000 */
[----:B------:R-:W-:Y:S01]  /*ae10*/  R2UR UR5, R22 ;  /* 0x00000000160572ca */ /* 0x000fe200000e0000 */
[----:B------:R-:W-:Y:S01]  /*ae20*/  UIADD3 UR26, UP1, UR24, 0x1f0, URZ ;  /* 0x000001f0181a7890 */ /* 0x000fe2000ff3e03f */
[----:B------:R-:W-:Y:S01]  /*ae30*/  R2UR UR8, R14 ;  /* 0x000000000e0872ca */ /* 0x000fe200000e0000 */
[----:B------:R-:W-:Y:S01]  /*ae40*/  UIADD3.X UR7, URZ, UR25, URZ, UP0, !UPT ;  /* 0x000000193f077290 */ /* 0x000fe200087fe43f */
[----:B------:R-:W-:Y:S01]  /*ae50*/  R2UR UR11, R21 ;  /* 0x00000000150b72ca */ /* 0x000fe200000e0000 */
[----:B------:R-:W-:Y:S01]  /*ae60*/  VIADD R7, R7, 0x1 ;  /* 0x0000000107077836 */ /* 0x000fe20000000000 */
[----:B------:R-:W-:Y:S01]  /*ae70*/  R2UR UR10, R24 ;  /* 0x00000000180a72ca */ /* 0x000fe200000e0000 */
[----:B------:R-:W-:Y:S01]  /*ae80*/  UIADD3.X UR27, URZ, UR25, URZ, UP1, !UPT ;  /* 0x000000193f1b7290 */ /* 0x000fe20008ffe43f */
[----:B------:R-:W-:Y:S01]  /*ae90*/  R2UR UR12, R6 ;  /* 0x00000000060c72ca */ /* 0x000fe200000e0000 */
[----:B------:R-:W-:Y:S01]  /*aea0*/  UMOV UR14, 0x0 ;  /* 0x00000000000e7882 */ /* 0x000fe20000000000 */
[----:B------:R-:W-:Y:S01]  /*aeb0*/  R2UR UR20, R20 ;  /* 0x00000000141472ca */ /* 0x000fe200000e0000 */
[----:B------:R-:W-:Y:S01]  /*aec0*/  UMOV UR15, 0x10000000 ;  /* 0x10000000000f7882 */ /* 0x000fe20000000000 */
[----:B------:R-:W-:Y:S01]  /*aed0*/  ISETP.GT.AND P1, PT, R4, 0x1, PT ;  /* 0x000000010400780c */ /* 0x000fe20003f24270 */
[----:B------:R-:W-:Y:S01]  /*aee0*/  UIADD3 UR16, UR5, 0x180, URZ ;  /* 0x0000018005107890 */ /* 0x000fe2000fffe03f */
[----:B------:R-:W-:Y:S01]  /*aef0*/  ISETP.NE.AND P0, PT, R7, 0x6, PT ;  /* 0x000000060700780c */ /* 0x000fe20003f05270 */
[----:B------:R-:W-:Y:S01]  /*af00*/  UIADD3 UR5, UR19, UR8, URZ ;  /* 0x0000000813057290 */ /* 0x000fe2000fffe03f */
[----:B------:R-:W-:Y:S01]  /*af10*/  VIADD R24, R24, 0x40 ;  /* 0x0000004018187836 */ /* 0x000fe20000000000 */
[----:B------:R-:W-:Y:S01]  /*af20*/  UMOV UR21, 0x30000 ;  /* 0x0003000000157882 */ /* 0x000fe20000000000 */
[----:B------:R-:W-:-:S02]  /*af30*/  SEL R14, RZ, 0x1, P0 ;  /* 0x00000001ff0e7807 */ /* 0x000fc40000000000 */
[----:B------:R-:W-:Y:S01]  /*af40*/  UMOV UR8, UR16 ;  /* 0x0000001000087c82 */ /* 0x000fe20008000000 */
[----:B------:R-:W-:Y:S01]  /*af50*/  SEL R7, R7, RZ, P0 ;  /* 0x000000ff07077207 */ /* 0x000fe20000000000 */
[----:B------:R0:W-:Y:S01]  /*af60*/  UTMALDG.3D [UR8], [UR6], desc[UR14] ;  /* 0x00000e08060075b4 */ /* 0x0001e20008011000 */
[----:B------:R-:W-:Y:S01]  /*af70*/  LOP3.LUT R5, R5, R14, RZ, 0x3c, !PT ;  /* 0x0000000e05057212 */ /* 0x000fe200078e3cff */
[----:B0-----:R-:W-:Y:S01]  /*af80*/  UMOV UR11, UR20 ;  /* 0x00000014000b7c82 */ /* 0x001fe20008000000 */
[----:B------:R-:W-:Y:S02]  /*af90*/  UMOV UR8, UR5 ;  /* 0x0000000500087c82 */ /* 0x000fe40008000000 */
[----:B------:R0:W-:Y:S02]  /*afa0*/  UTMALDG.3D.MULTICAST [UR8], [UR26], UR21, desc[UR14] ;  /* 0x00000e081a0073b4 */ /* 0x0001e40008011815 */
[----:B0-----:R-:W-:Y:S05]  /*afb0*/  @P1 BRA `(.L_x_138) ;  /* 0xfffffffc00441947 */ /* 0x001fea000383ffff */
.L_x_135:
[----:B------:R-:W-:Y:S05]  /*afc0*/  BSYNC B1 ;  /* 0x0000000000017941 */ /* 0x000fea0003800000 */
.L_x_134:
[----:B------:R-:W-:Y:S01]  /*afd0*/  LOP3.LUT P1, RZ, R9, 0xff, RZ, 0xc0, !PT ;  /* 0x000000ff09ff7812 */ /* 0x000fe2000782c0ff */
[C---:B------:R-:W-:Y:S01]  /*afe0*/  IMAD.IADD R6, R10.reuse, 0x1, R3 ;  /* 0x000000010a067824 */ /* 0x040fe200078e0203 */
[----:B------:R-:W-:Y:S01]  /*aff0*/  ULDC.64 UR6, c[0x0][0x650] ;  /* 0x0001940000067ab9 */ /* 0x000fe20000000a00 */
[----:B------:R-:W-:Y:S01]  /*b000*/  ISETP.GE.U32.AND P2, PT, R10, 0x6, PT ;  /* 0x000000060a00780c */ /* 0x000fe20003f46070 */
[----:B------:R-:W-:Y:S01]  /*b010*/  BSSY B1, `(.L_x_139) ;  /* 0x000006c000017945 */ /* 0x000fe20003800000 */
[----:B------:R-:W-:Y:S01]  /*b020*/  MOV R21, 0xffffffff ;  /* 0xffffffff00157802 */ /* 0x000fe20000000f00 */
[----:B------:R-:W-:Y:S01]  /*b030*/  IMAD.MOV.U32 R20, RZ, RZ, -0x1 ;  /* 0xffffffffff147424 */ /* 0x000fe200078e00ff */
[----:B------:R-:W-:Y:S02]  /*b040*/  ISETP.GT.U32.AND P0, PT, R6, 0x5, PT ;  /* 0x000000050600780c */ /* 0x000fe40003f04070 */
[----:B------:R-:W-:Y:S02]  /*b050*/  PRMT R9, RZ, 0x7610, R9 ;  /* 0x00007610ff097816 */ /* 0x000fe40000000009 */
[----:B------:R-:W-:-:S02]  /*b060*/  ISETP.LT.U32.AND P0, PT, R10, 0x6, P0 ;  /* 0x000000060a00780c */ /* 0x000fc40000701070 */
[----:B------:R-:W0:Y:S01]  /*b070*/  @P1 S2R R5, SR_CgaCtaId ;  /* 0x0000000000051919 */ /* 0x000e220000008800 */
[----:B------:R-:W-:-:S04]  /*b080*/  @P1 MOV R4, 0x400 ;  /* 0x0000040000041802 */ /* 0x000fc80000000f00 */
[----:B0-----:R-:W-:Y:S01]  /*b090*/  @P1 LEA R3, R5, R4, 0x18 ;  /* 0x0000000405031211 */ /* 0x001fe200078ec0ff */
[----:B------:R-:W-:-:S03]  /*b0a0*/  IMAD.WIDE.U32 R4, R6, -0x55555555, RZ ;  /* 0xaaaaaaab06047825 */ /* 0x000fc600078e00ff */
[----:B------:R0:W-:Y:S01]  /*b0b0*/  @P1 SYNCS.ARRIVE.TRANS64.A1T0 RZ, [R3+URZ+0x78], RZ ;  /* 0x000078ff03ff19a7 */ /* 0x0001e2000810003f */
[----:B------:R-:W-:Y:S02]  /*b0c0*/  IADD3 R16, P1, R16, UR22, RZ ;  /* 0x0000001610107c10 */ /* 0x000fe4000ff3e0ff */
[----:B------:R-:W-:Y:S02]  /*b0d0*/  SHF.R.U32.HI R5, RZ, 0x2, R5 ;  /* 0x00000002ff057819 */ /* 0x000fe40000011605 */
[----:B------:R-:W-:Y:S02]  /*b0e0*/  IADD3.X R17, R17, UR13, RZ, P1, !PT ;  /* 0x0000000d11117c10 */ /* 0x000fe40008ffe4ff */
[----:B------:R-:W-:Y:S02]  /*b0f0*/  PRMT R4, RZ, 0x7610, R4 ;  /* 0x00007610ff047816 */ /* 0x000fe40000000004 */
[----:B0-----:R-:W-:Y:S02]  /*b100*/  SEL R3, RZ, 0x1, !P0 ;  /* 0x00000001ff037807 */ /* 0x001fe40004000000 */
[----:B------:R-:W-:-:S02]  /*b110*/  ISETP.GE.U32.AND P0, PT, R16, UR6, PT ;  /* 0x0000000610007c0c */ /* 0x000fc4000bf06070 */
[----:B------:R-:W-:Y:S01]  /*b120*/  LOP3.LUT R0, R0, R3, RZ, 0x3c, !PT ;  /* 0x0000000300007212 */ /* 0x000fe200078e3cff */
[----:B------:R-:W-:Y:S01]  /*b130*/  IMAD R3, R5, -0x6, R6 ;  /* 0xfffffffa05037824 */ /* 0x000fe200078e0206 */
[----:B------:R-:W-:Y:S01]  /*b140*/  ISETP.GE.U32.AND.EX P0, PT, R17, UR7, PT, P0 ;  /* 0x0000000711007c0c */ /* 0x000fe2000bf06100 */
[----:B------:R-:W-:Y:S01]  /*b150*/  IMAD.MOV.U32 R6, RZ, RZ, -0x1 ;  /* 0xffffffffff067424 */ /* 0x000fe200078e00ff */
[----:B------:R-:W-:-:S11]  /*b160*/  @P2 LOP3.LUT R0, R0, 0x1, R5, 0x78, !PT ;  /* 0x0000000100002812 */ /* 0x000fd600078e7805 */
[----:B------:R-:W-:Y:S05]  /*b170*/  @P0 BRA `(.L_x_140) ;  /* 0x0000000400540947 */ /* 0x000fea0003800000 */
[----:B------:R-:W0:Y:S01]  /*b180*/  S2R R15, SR_CTAID.X ;  /* 0x00000000000f7919 */ /* 0x000e220000002500 */
[----:B------:R-:W-:Y:S01]  /*b190*/  ULDC.64 UR6, c[0x0][0x628] ;  /* 0x00018a0000067ab9 */ /* 0x000fe20000000a00 */
[----:B------:R-:W-:Y:S01]  /*b1a0*/  ULDC UR8, c[0x0][0x630] ;  /* 0x00018c0000087ab9 */ /* 0x000fe20000000800 */
[----:B------:R-:W-:Y:S01]  /*b1b0*/  ISETP.NE.U32.AND P0, PT, RZ, UR6, PT ;  /* 0x00000006ff007c0c */ /* 0x000fe2000bf05070 */
[----:B------:R-:W1:Y:S01]  /*b1c0*/  S2R R20, SR_CTAID.Y ;  /* 0x0000000000147919 */ /* 0x000e620000002600 */
[----:B------:R-:W-:Y:S01]  /*b1d0*/  ULDC UR9, c[0x0][0x150] ;  /* 0x0000540000097ab9 */ /* 0x000fe20000000800 */
[----:B------:R-:W-:Y:S01]  /*b1e0*/  IMAD.MOV.U32 R4, RZ, RZ, R16 ;  /* 0x000000ffff047224 */ /* 0x000fe200078e0010 */
[----:B------:R-:W-:Y:S01]  /*b1f0*/  ISETP.NE.AND.EX P0, PT, RZ, UR7, PT, P0 ;  /* 0x00000007ff007c0c */ /* 0x000fe2000bf05300 */
[----:B------:R-:W-:Y:S01]  /*b200*/  IMAD.MOV.U32 R5, RZ, RZ, R17 ;  /* 0x000000ffff057224 */ /* 0x000fe200078e0011 */
[----:B0-----:R-:W-:-:S11]  /*b210*/  I2FP.F32.U32 R22, R15 ;  /* 0x0000000f00167245 */ /* 0x001fd60000201000 */
[----:B------:R-:W-:Y:S05]  /*b220*/  @!P0 BRA `(.L_x_141) ;  /* 0x0000000000288947 */ /* 0x000fea0003800000 */
[----:B------:R-:W-:Y:S02]  /*b230*/  ULDC UR5, c[0x0][0x634] ;  /* 0x00018d0000057ab9 */ /* 0x000fe40000000800 */
[----:B------:R-:W-:-:S05]  /*b240*/  IADD3 R5, P0, R16, UR5, RZ ;  /* 0x0000000510057c10 */ /* 0x000fca000ff1e0ff */
[----:B------:R-:W-:-:S04]  /*b250*/  IMAD.X R21, RZ, RZ, R17, P0 ;  /* 0x000000ffff157224 */ /* 0x000fc800000e0611 */
[----:B------:R-:W-:-:S04]  /*b260*/  IMAD.WIDE.U32 R6, R21, UR6, RZ ;  /* 0x0000000615067c25 */ /* 0x000fc8000f8e00ff */
[----:B------:R-:W-:-:S04]  /*b270*/  IMAD.WIDE.U32 R6, P0, R5, UR7, R6 ;  /* 0x0000000705067c25 */ /* 0x000fc8000f800006 */
[----:B------:R-:W-:-:S04]  /*b280*/  IMAD.WIDE.U32 R4, R5, UR6, RZ ;  /* 0x0000000605047c25 */ /* 0x000fc8000f8e00ff */
[----:B------:R-:W-:Y:S01]  /*b290*/  IMAD.MOV.U32 R4, RZ, RZ, R7 ;  /* 0x000000ffff047224 */ /* 0x000fe200078e0007 */
[----:B------:R-:W-:Y:S01]  /*b2a0*/  IADD3 RZ, P1, R5, R6, RZ ;  /* 0x0000000605ff7210 */ /* 0x000fe20007f3e0ff */
[----:B------:R-:W-:-:S04]  /*b2b0*/  IMAD.X R5, RZ, RZ, RZ, P0 ;  /* 0x000000ffff057224 */ /* 0x000fc800000e06ff */
[----:B------:R-:W-:-:S08]  /*b2c0*/  IMAD.WIDE.U32.X R4, R21, UR7, R4, P1 ;  /* 0x0000000715047c25 */ /* 0x000fd000088e0404 */
.L_x_141:
[--C-:B------:R-:W-:Y:S01]  /*b2d0*/  SHF.R.U64 R14, R4, UR8, R5.reuse ;  /* 0x00000008040e7c19 */ /* 0x100fe20008001205 */
[----:B------:R-:W-:Y:S01]  /*b2e0*/  FMUL R22, R22, UR9 ;  /* 0x0000000916167c20 */ /* 0x000fe20008400000 */
[----:B------:R-:W-:Y:S01]  /*b2f0*/  SHF.R.U32.HI R4, RZ, UR8, R5 ;  /* 0x00000008ff047c19 */ /* 0x000fe20008011605 */
[----:B------:R-:W0:Y:S01]  /*b300*/  LDC R6, c[0x0][0x144] ;  /* 0x00005100ff067b82 */ /* 0x000e220000000800 */
[----:B------:R-:W-:Y:S01]  /*b310*/  IADD3 R5, P0, RZ, -R14, RZ ;  /* 0x8000000eff057210 */ /* 0x000fe20007f1e0ff */
[----:B------:R-:W-:Y:S01]  /*b320*/  ULDC UR5, c[0x0][0x154] ;  /* 0x0000550000057ab9 */ /* 0x000fe20000000800 */
[----:B-1----:R-:W-:Y:S01]  /*b330*/  I2FP.F32.U32 R7, R20 ;  /* 0x0000001400077245 */ /* 0x002fe20000201000 */
[----:B------:R-:W1:Y:S01]  /*b340*/  F2I.U32.TRUNC.NTZ R22, R22 ;  /* 0x0000001600167305 */ /* 0x000e62000020f000 */
[----:B------:R-:W-:Y:S01]  /*b350*/  ULDC.64 UR6, c[0x0][0x620] ;  /* 0x0001880000067ab9 */ /* 0x000fe20000000a00 */
[----:B------:R-:W-:Y:S01]  /*b360*/  IMAD.X R4, RZ, RZ, ~R4, P0 ;  /* 0x000000ffff047224 */ /* 0x000fe200000e0e04 */
[----:B------:R-:W-:Y:S01]  /*b370*/  ISETP.NE.AND P2, PT, R2, 0x1, PT ;  /* 0x000000010200780c */ /* 0x000fe20003f45270 */
[----:B------:R-:W-:Y:S01]  /*b380*/  FMUL R23, R7, UR5 ;  /* 0x0000000507177c20 */ /* 0x000fe20008400000 */
[----:B------:R-:W2:Y:S01]  /*b390*/  LDC R25, c[0x0][0x148] ;  /* 0x00005200ff197b82 */ /* 0x000ea20000000800 */
[----:B------:R-:W-:Y:S01]  /*b3a0*/  IMAD R4, R4, UR6, RZ ;  /* 0x0000000604047c24 */ /* 0x000fe2000f8e02ff */
[----:B------:R-:W-:-:S03]  /*b3b0*/  ULDC UR5, c[0x0][0x618] ;  /* 0x0001860000057ab9 */ /* 0x000fc60000000800 */
[----:B------:R-:W3:Y:S01]  /*b3c0*/  F2I.U32.TRUNC.NTZ R23, R23 ;  /* 0x0000001700177305 */ /* 0x000ee2000020f000 */
[C---:B------:R-:W-:Y:S02]  /*b3d0*/  IMAD R7, R5.reuse, UR7, R4 ;  /* 0x0000000705077c24 */ /* 0x040fe4000f8e0204 */
[----:B------:R-:W-:Y:S01]  /*b3e0*/  IMAD.WIDE.U32 R4, R5, UR6, R16 ;  /* 0x0000000605047c25 */ /* 0x000fe2000f8e0010 */
[----:B------:R-:W-:Y:S01]  /*b3f0*/  ULDC.64 UR6, c[0x0][0x640] ;  /* 0x0001900000067ab9 */ /* 0x000fe20000000a00 */
[----:B-1----:R-:W-:Y:S02]  /*b400*/  IADD3 R22, -R22, RZ, RZ ;  /* 0x000000ff16167210 */ /* 0x002fe40007ffe1ff */
[----:B------:R-:W-:Y:S01]  /*b410*/  IMAD.IADD R5, R5, 0x1, R7 ;  /* 0x0000000105057824 */ /* 0x000fe200078e0207 */
[----:B------:R-:W-:Y:S02]  /*b420*/  ISETP.NE.U32.AND P0, PT, RZ, UR6, PT ;  /* 0x00000006ff007c0c */ /* 0x000fe4000bf05070 */
[----:B0-----:R-:W-:-:S02]  /*b430*/  IMAD R15, R6, R22, R15 ;  /* 0x00000016060f7224 */ /* 0x001fc400078e020f */
[----:B------:R-:W-:Y:S02]  /*b440*/  ISETP.NE.AND.EX P0, PT, RZ, UR7, PT, P0 ;  /* 0x00000007ff007c0c */ /* 0x000fe4000bf05300 */
[----:B------:R-:W-:Y:S01]  /*b450*/  SHF.R.U64 R21, R4, UR5, R5 ;  /* 0x0000000504157c19 */ /* 0x000fe20008001205 */
[----:B---3--:R-:W-:Y:S01]  /*b460*/  IMAD.MOV R6, RZ, RZ, -R23 ;  /* 0x000000ffff067224 */ /* 0x008fe200078e0a17 */
[----:B------:R-:W-:Y:S01]  /*b470*/  SHF.R.U32.HI R4, RZ, UR5, R5 ;  /* 0x00000005ff047c19 */ /* 0x000fe20008011605 */
[----:B------:R-:W-:Y:S02]  /*b480*/  ULDC UR5, c[0x0][0x608] ;  /* 0x0001820000057ab9 */ /* 0x000fe40000000800 */
[----:B--2---:R-:W-:Y:S01]  /*b490*/  @P2 IMAD R15, R25, R6, R20 ;  /* 0x00000006190f2224 */ /* 0x004fe200078e0214 */
[--C-:B------:R-:W-:Y:S02]  /*b4a0*/  SHF.R.U64 R22, R21, UR5, R4.reuse ;  /* 0x0000000515167c19 */ /* 0x100fe40008001204 */
[----:B------:R-:W-:Y:S01]  /*b4b0*/  SHF.R.U32.HI R5, RZ, UR5, R4 ;  /* 0x00000005ff057c19 */ /* 0x000fe20008011604 */
[----:B------:R-:W-:-:S03]  /*b4c0*/  ULDC UR5, c[0x0][0x658] ;  /* 0x0001960000057ab9 */ /* 0x000fc60000000800 */
[--C-:B------:R-:W-:Y:S02]  /*b4d0*/  SHF.R.U64 R20, R22, UR5, R5.reuse ;  /* 0x0000000516147c19 */ /* 0x100fe40008001205 */
[----:B------:R-:W-:-:S03]  /*b4e0*/  SHF.R.U32.HI R23, RZ, UR5, R5 ;  /* 0x00000005ff177c19 */ /* 0x000fc60008011605 */
[----:B------:R-:W-:Y:S02]  /*b4f0*/  IMAD.MOV.U32 R6, RZ, RZ, R20 ;  /* 0x000000ffff067224 */ /* 0x000fe400078e0014 */
[----:B------:R-:W-:Y:S01]  /*b500*/  IMAD.MOV.U32 R5, RZ, RZ, R23 ;  /* 0x000000ffff057224 */ /* 0x000fe200078e0017 */
[----:B------:R-:W-:Y:S06]  /*b510*/  @!P0 BRA `(.L_x_142) ;  /* 0x00000000002c8947 */ /* 0x000fec0003800000 */
        /* <DEDUP_REMOVED lines=9> */
[----:B------:R-:W-:-:S04]  /*b5b0*/  IMAD.WIDE.U32.X R4, R23, UR7, R4, P1 ;  /* 0x0000000717047c25 */ /* 0x000fc800088e0404 */
[----:B------:R-:W-:-:S07]  /*b5c0*/  IMAD.MOV.U32 R6, RZ, RZ, R4 ;  /* 0x000000ffff067224 */ /* 0x000fce00078e0004 */
.L_x_142:
[----:B------:R-:W-:Y:S01]  /*b5d0*/  ULDC UR5, c[0x0][0x648] ;  /* 0x0001920000057ab9 */ /* 0x000fe20000000800 */
[----:B------:R-:W-:Y:S01]  /*b5e0*/  LOP3.LUT R4, R22, UR17, RZ, 0xc0, !PT ;  /* 0x0000001116047c12 */ /* 0x000fe2000f8ec0ff */
[----:B------:R-:W-:Y:S01]  /*b5f0*/  ULDC UR6, c[0x0][0x610] ;  /* 0x0001840000067ab9 */ /* 0x000fe20000000800 */
[----:B------:R-:W-:Y:S01]  /*b600*/  SHF.R.U64 R5, R6, UR5, R5 ;  /* 0x0000000506057c19 */ /* 0x000fe20008001205 */
[----:B------:R-:W-:Y:S01]  /*b610*/  ULDC UR5, c[0x0][0x638] ;  /* 0x00018e0000057ab9 */ /* 0x000fe20000000800 */
[----:B------:R-:W-:Y:S02]  /*b620*/  LOP3.LUT R21, R21, UR4, RZ, 0xc0, !PT ;  /* 0x0000000415157c12 */ /* 0x000fe4000f8ec0ff */
[C---:B------:R-:W-:Y:S01]  /*b630*/  IADD3 R7, -R5.reuse, RZ, RZ ;  /* 0x000000ff05077210 */ /* 0x040fe20007ffe1ff */
[----:B------:R-:W-:-:S04]  /*b640*/  IMAD R4, R5, UR18, R4 ;  /* 0x0000001205047c24 */ /* 0x000fc8000f8e0204 */
[----:B------:R-:W-:Y:S01]  /*b650*/  IMAD R20, R7, UR5, R20 ;  /* 0x0000000507147c24 */ /* 0x000fe2000f8e0214 */
[----:B------:R-:W-:Y:S01]  /*b660*/  ULDC UR5, c[0x0][0x600] ;  /* 0x0001800000057ab9 */ /* 0x000fe20000000800 */
[----:B------:R-:W-:Y:S02]  /*b670*/  IMAD R15, R4, UR6, R15 ;  /* 0x00000006040f7c24 */ /* 0x000fe4000f8e020f */
[----:B------:R-:W-:Y:S02]  /*b680*/  IMAD R6, R20, UR5, R21 ;  /* 0x0000000514067c24 */ /* 0x000fe4000f8e0215 */
[----:B------:R-:W-:-:S03]  /*b690*/  IMAD.MOV.U32 R4, RZ, RZ, 0x1 ;  /* 0x00000001ff047424 */ /* 0x000fc600078e00ff */
[----:B------:R-:W-:Y:S02]  /*b6a0*/  SEL R20, R6, R15, !P2 ;  /* 0x0000000f06147207 */ /* 0x000fe40005000000 */
[----:B------:R-:W-:Y:S01]  /*b6b0*/  SEL R21, R15, R6, !P2 ;  /* 0x000000060f157207 */ /* 0x000fe20005000000 */
[----:B------:R-:W-:-:S07]  /*b6c0*/  IMAD.MOV.U32 R6, RZ, RZ, R14 ;  /* 0x000000ffff067224 */ /* 0x000fce00078e000e */
.L_x_140:
[----:B------:R-:W-:Y:S05]  /*b6d0*/  BSYNC B1 ;  /* 0x0000000000017941 */ /* 0x000fea0003800000 */
.L_x_139:
[----:B------:R-:W-:-:S13]  /*b6e0*/  LOP3.LUT P0, RZ, R4, 0xff, RZ, 0xc0, !PT ;  /* 0x000000ff04ff7812 */ /* 0x000fda000780c0ff */
[----:B------:R-:W-:Y:S05]  /*b6f0*/  @P0 BRA `(.L_x_143) ;  /* 0xfffffff400400947 */ /* 0x000fea000383ffff */
[----:B------:R-:W-:Y:S05]  /*b700*/  BSYNC B0 ;  /* 0x0000000000007941 */ /* 0x000fea0003800000 */
.L_x_132:
[----:B------:R-:W-:-:S03]  /*b710*/  UMOV UR5, 0xffffffff ;  /* 0xffffffff00057882 */ /* 0x000fc60000000000 */
[----:B------:R-:W-:Y:S05]  /*b720*/  BRA.DIV UR5, `(.L_x_144) ;  /* 0x00000006055c7947 */ /* 0x000fea000b800000 */
[----:B------:R-:W-:-:S13]  /*b730*/  ELECT P6, URZ, PT ;  /* 0x00000000003f782f */ /* 0x000fda00038c0000 */
.L_x_160:
[----:B------:R-:W-:Y:S04]  /*b740*/  BSSY B0, `(.L_x_145) ;  /* 0x000003d000007945 */ /* 0x000fe80003800000 */
[----:B------:R-:W-:Y:S05]  /*b750*/  @!P6 BRA `(.L_x_146) ;  /* 0x0000000000ece947 */ /* 0x000fea0003800000 */
[----:B------:R-:W-:-:S04]  /*b760*/  LOP3.LUT R19, R19, 0x2, RZ, 0xfc, !PT ;  /* 0x0000000213137812 */ /* 0x000fc800078efcff */
[----:B------:R-:W-:-:S13]  /*b770*/  ISETP.NE.AND P0, PT, R19, 0x3, PT ;  /* 0x000000031300780c */ /* 0x000fda0003f05270 */
[----:B------:R-:W-:Y:S05]  /*b780*/  @!P0 BRA `(.L_x_147) ;  /* 0x0000000000048947 */ /* 0x000fea0003800000 */
[----:B------:R-:W-:Y:S01]  /*b790*/  BPT.TRAP 0x1 ;  /* 0x000000040000795c */ /* 0x000fe20000300000 */
.L_x_147:
[----:B------:R-:W0:Y:S01]  /*b7a0*/  S2R R5, SR_CgaCtaId ;  /* 0x0000000000057919 */ /* 0x000e220000008800 */
[----:B------:R-:W-:Y:S02]  /*b7b0*/  MOV R2, 0x400 ;  /* 0x0000040000027802 */ /* 0x000fe40000000f00 */
[----:B------:R-:W-:Y:S02]  /*b7c0*/  SHF.L.U32 R4, R0, 0x1f, RZ ;  /* 0x0000001f00047819 */ /* 0x000fe400000006ff */
[----:B0-----:R-:W-:-:S05]  /*b7d0*/  LEA R2, R5, R2, 0x18 ;  /* 0x0000000205027211 */ /* 0x001fca00078ec0ff */
[----:B------:R-:W-:-:S04]  /*b7e0*/  VIADD R2, R2, 0x30 ;  /* 0x0000003002027836 */ /* 0x000fc80000000000 */
[C---:B------:R-:W-:Y:S02]  /*b7f0*/  IMAD R7, R3.reuse, 0x8, R2 ;  /* 0x0000000803077824 */ /* 0x040fe400078e0202 */
[----:B------:R-:W-:Y:S02]  /*b800*/  VIADD R3, R3, 0x1 ;  /* 0x0000000103037836 */ /* 0x000fe40000000000 */
[----:B------:R-:W0:Y:S03]  /*b810*/  SYNCS.PHASECHK.TRANS64.TRYWAIT P0, [R7+URZ], R4 ;  /* 0x00000004070075a7 */ /* 0x000e26000800017f */
[----:B------:R-:W-:-:S04]  /*b820*/  ISETP.NE.AND P1, PT, R3, 0x6, PT ;  /* 0x000000060300780c */ /* 0x000fc80003f25270 */
[----:B------:R-:W-:Y:S02]  /*b830*/  SEL R5, RZ, 0x1, P1 ;  /* 0x00000001ff057807 */ /* 0x000fe40000800000 */
[----:B------:R-:W-:Y:S02]  /*b840*/  SEL R3, R3, RZ, P1 ;  /* 0x000000ff03037207 */ /* 0x000fe40000800000 */
[----:B------:R-:W-:-:S03]  /*b850*/  LOP3.LUT R6, R0, R5, RZ, 0x3c, !PT ;  /* 0x0000000500067212 */ /* 0x000fc600078e3cff */
[----:B------:R-:W-:Y:S01]  /*b860*/  IMAD R8, R3, 0x8, R2 ;  /* 0x0000000803087824 */ /* 0x000fe200078e0202 */
[----:B------:R-:W-:Y:S01]  /*b870*/  SHF.L.U32 R5, R6, 0x1f, RZ ;  /* 0x0000001f06057819 */ /* 0x000fe200000006ff */
[----:B0-----:R-:W-:Y:S06]  /*b880*/  @!P0 BRA `(.L_x_148) ;  /* 0x0000000400248947 */ /* 0x001fec0003800000 */
.L_x_161:
[----:B------:R-:W1:Y:S01]  /*b890*/  SYNCS.PHASECHK.TRANS64.TRYWAIT P0, [R8+URZ], R5 ;  /* 0x00000005080075a7 */ /* 0x000e62000800017f */
[----:B------:R-:W-:-:S05]  /*b8a0*/  VIADD R0, R3, 0x1 ;  /* 0x0000000103007836 */ /* 0x000fca0000000000 */
[----:B------:R-:W-:-:S04]  /*b8b0*/  ISETP.NE.AND P1, PT, R0, 0x6, PT ;  /* 0x000000060000780c */ /* 0x000fc80003f25270 */
[----:B------:R-:W-:Y:S02]  /*b8c0*/  SEL R3, RZ, 0x1, P1 ;  /* 0x00000001ff037807 */ /* 0x000fe40000800000 */
[----:B0-----:R-:W-:Y:S02]  /*b8d0*/  SEL R7, R0, RZ, P1 ;  /* 0x000000ff00077207 */ /* 0x001fe40000800000 */
[----:B------:R-:W-:-:S03]  /*b8e0*/  LOP3.LUT R6, R6, R3, RZ, 0x3c, !PT ;  /* 0x0000000306067212 */ /* 0x000fc600078e3cff */
[----:B------:R-:W-:Y:S01]  /*b8f0*/  IMAD R9, R7, 0x8, R2 ;  /* 0x0000000807097824 */ /* 0x000fe200078e0202 */
[----:B------:R-:W-:Y:S01]  /*b900*/  SHF.L.U32 R4, R6, 0x1f, RZ ;  /* 0x0000001f06047819 */ /* 0x000fe200000006ff */
[----:B-1----:R-:W-:Y:S06]  /*b910*/  @!P0 BRA `(.L_x_149) ;  /* 0x0000000400148947 */ /* 0x002fec0003800000 */
.L_x_162:
[----:B------:R-:W1:Y:S01]  /*b920*/  SYNCS.PHASECHK.TRANS64.TRYWAIT P0, [R9+URZ], R4 ;  /* 0x00000004090075a7 */ /* 0x000e62000800017f */
[----:B------:R-:W-:-:S04]  /*b930*/  IADD3 R0, R7, 0x1, RZ ;  /* 0x0000000107007810 */ /* 0x000fc80007ffe0ff */
[----:B------:R-:W-:-:S04]  /*b940*/  ISETP.NE.AND P1, PT, R0, 0x6, PT ;  /* 0x000000060000780c */ /* 0x000fc80003f25270 */
[----:B------:R-:W-:Y:S02]  /*b950*/  SEL R3, RZ, 0x1, P1 ;  /* 0x00000001ff037807 */ /* 0x000fe40000800000 */
[----:B------:R-:W-:Y:S02]  /*b960*/  SEL R7, R0, RZ, P1 ;  /* 0x000000ff00077207 */ /* 0x000fe40000800000 */
[----:B------:R-:W-:-:S03]  /*b970*/  LOP3.LUT R6, R6, R3, RZ, 0x3c, !PT ;  /* 0x0000000306067212 */ /* 0x000fc600078e3cff */
[----:B0-----:R-:W-:Y:S01]  /*b980*/  IMAD R8, R7, 0x8, R2 ;  /* 0x0000000807087824 */ /* 0x001fe200078e0202 */
[----:B------:R-:W-:Y:S01]  /*b990*/  SHF.L.U32 R5, R6, 0x1f, RZ ;  /* 0x0000001f06057819 */ /* 0x000fe200000006ff */
[----:B-1----:R-:W-:Y:S06]  /*b9a0*/  @!P0 BRA `(.L_x_150) ;  /* 0x0000000400048947 */ /* 0x002fec0003800000 */
.L_x_163:
[----:B------:R-:W1:Y:S01]  /*b9b0*/  SYNCS.PHASECHK.TRANS64.TRYWAIT P0, [R8+URZ], R5 ;  /* 0x00000005080075a7 */ /* 0x000e62000800017f */
[----:B------:R-:W-:-:S05]  /*b9c0*/  VIADD R0, R7, 0x1 ;  /* 0x0000000107007836 */ /* 0x000fca0000000000 */
[----:B------:R-:W-:-:S04]  /*b9d0*/  ISETP.NE.AND P1, PT, R0, 0x6, PT ;  /* 0x000000060000780c */ /* 0x000fc80003f25270 */
[----:B------:R-:W-:Y:S02]  /*b9e0*/  SEL R3, RZ, 0x1, P1 ;  /* 0x00000001ff037807 */ /* 0x000fe40000800000 */
[----:B------:R-:W-:Y:S02]  /*b9f0*/  SEL R7, R0, RZ, P1 ;  /* 0x000000ff00077207 */ /* 0x000fe40000800000 */
[----:B0-----:R-:W-:-:S03]  /*ba00*/  LOP3.LUT R9, R6, R3, RZ, 0x3c, !PT ;  /* 0x0000000306097212 */ /* 0x001fc600078e3cff */
[----:B------:R-:W-:Y:S01]  /*ba10*/  IMAD R11, R7, 0x8, R2 ;  /* 0x00000008070b7824 */ /* 0x000fe200078e0202 */
[----:B------:R-:W-:Y:S01]  /*ba20*/  SHF.L.U32 R6, R9, 0x1f, RZ ;  /* 0x0000001f09067819 */ /* 0x000fe200000006ff */
[----:B-1----:R-:W-:Y:S06]  /*ba30*/  @!P0 BRA `(.L_x_151) ;  /* 0x0000000000f48947 */ /* 0x002fec0003800000 */
.L_x_164:
[----:B------:R-:W1:Y:S01]  /*ba40*/  SYNCS.PHASECHK.TRANS64.TRYWAIT P0, [R11+URZ], R6 ;  /* 0x000000060b0075a7 */ /* 0x000e62000800017f */
[----:B------:R-:W-:-:S05]  /*ba50*/  VIADD R0, R7, 0x1 ;  /* 0x0000000107007836 */ /* 0x000fca0000000000 */
[----:B------:R-:W-:-:S04]  /*ba60*/  ISETP.NE.AND P1, PT, R0, 0x6, PT ;  /* 0x000000060000780c */ /* 0x000fc80003f25270 */
[----:B------:R-:W-:Y:S02]  /*ba70*/  SEL R4, RZ, 0x1, P1 ;  /* 0x00000001ff047807 */ /* 0x000fe40000800000 */
[----:B------:R-:W-:Y:S02]  /*ba80*/  SEL R3, R0, RZ, P1 ;  /* 0x000000ff00037207 */ /* 0x000fe40000800000 */
[----:B------:R-:W-:Y:S01]  /*ba90*/  LOP3.LUT R0, R9, R4, RZ, 0x3c, !PT ;  /* 0x0000000409007212 */ /* 0x000fe200078e3cff */
[----:B-1----:R-:W-:Y:S06]  /*baa0*/  @!P0 BRA `(.L_x_152) ;  /* 0x0000000000ec8947 */ /* 0x002fec0003800000 */
.L_x_165:
[----:B------:R-:W-:Y:S01]  /*bab0*/  IMAD R3, R3, 0x8, R2 ;  /* 0x0000000803037824 */ /* 0x000fe200078e0202 */
[----:B------:R-:W-:-:S07]  /*bac0*/  SHF.L.U32 R0, R0, 0x1f, RZ ;  /* 0x0000001f00007819 */ /* 0x000fce00000006ff */
.L_x_153:
[----:B--2---:R2:W3:Y:S02]  /*bad0*/  SYNCS.PHASECHK.TRANS64.TRYWAIT P0, [R3+URZ], R0 ;  /* 0x00000000030075a7 */ /* 0x0044e4000800017f */
[----:B---3--:R-:W-:Y:S05]  /*bae0*/  @!P0 NANOSLEEP.SYNCS 0x989680 ;  /* 0x009896800000895d */ /* 0x008fea0003900000 */
[----:B------:R-:W3:Y:S02]  /*baf0*/  @!P0 SYNCS.PHASECHK.TRANS64 P0, [R3+URZ], R0 ;  /* 0x00000000030085a7 */ /* 0x000ee4000800007f */
[----:B---3--:R-:W-:Y:S05]  /*bb00*/  @!P0 BRA `(.L_x_153) ;  /* 0xfffffffc00f08947 */ /* 0x008fea000383ffff */
.L_x_146:
[----:B------:R-:W-:Y:S05]  /*bb10*/  BSYNC B0 ;  /* 0x0000000000007941 */ /* 0x000fea0003800000 */
.L_x_145:
[----:B------:R-:W-:Y:S05]  /*bb20*/  EXIT ;  /* 0x000000000000794d */ /* 0x000fea0003800000 */
.L_x_21:
[----:B---3--:R3:W4:Y:S02]  /*bb30*/  SYNCS.PHASECHK.TRANS64.TRYWAIT P1, [R3+URZ], R0 ;  /* 0x00000000030075a7 */ /* 0x008724000802017f */
[----:B----4-:R-:W-:Y:S05]  /*bb40*/  @!P1 NANOSLEEP.SYNCS 0x989680 ;  /* 0x009896800000995d */ /* 0x010fea0003900000 */
[----:B------:R-:W4:Y:S02]  /*bb50*/  @!P1 SYNCS.PHASECHK.TRANS64 P1, [R3+URZ], R0 ;  /* 0x00000000030095a7 */ /* 0x000f24000802007f */
[----:B----4-:R-:W-:Y:S05]  /*bb60*/  @!P1 BRA `(.L_x_21) ;  /* 0xfffffffc00f09947 */ /* 0x010fea000383ffff */
[----:B------:R-:W-:Y:S05]  /*bb70*/  BRA `(.L_x_20) ;  /* 0xffffff5800947947 */ /* 0x000fea000383ffff */
.L_x_26:
[----:B-1----:R1:W2:Y:S02]  /*bb80*/  SYNCS.PHASECHK.TRANS64.TRYWAIT P1, [R5+URZ], R4 ;  /* 0x00000004050075a7 */ /* 0x0022a4000802017f */
[----:B--2---:R-:W-:Y:S05]  /*bb90*/  @!P1 NANOSLEEP.SYNCS 0x989680 ;  /* 0x009896800000995d */ /* 0x004fea0003900000 */
[----:B------:R-:W2:Y:S02]  /*bba0*/  @!P1 SYNCS.PHASECHK.TRANS64 P1, [R5+URZ], R4 ;  /* 0x00000004050095a7 */ /* 0x000ea4000802007f */
[----:B--2---:R-:W-:Y:S05]  /*bbb0*/  @!P1 BRA `(.L_x_26) ;  /* 0xfffffffc00f09947 */ /* 0x004fea000383ffff */
[----:B------:R-:W-:Y:S05]  /*bbc0*/  BRA `(.L_x_25) ;  /* 0xffffff5c00dc7947 */ /* 0x000fea000383ffff */
.L_x_133:
[----:B------:R-:W-:Y:S01]  /*bbd0*/  BSSY B1, `(.L_x_154) ;  /* 0x0000006000017945 */ /* 0x000fe20003800000 */
[----:B------:R-:W-:-:S07]  /*bbe0*/  IMAD.MOV.U32 R15, RZ, RZ, -0x1 ;  /* 0xffffffffff0f7424 */ /* 0x000fce00078e00ff */
[----:B------:R-:W-:Y:S05]  /*bbf0*/  WARPSYNC.COLLECTIVE R15, `(.L_x_155) ;  /* 0x000000000f0c7348 */ /* 0x000fea0003c00000 */
[----:B------:R-:W-:Y:S02]  /*bc00*/  ELECT P6, UR62, PT ;  /* 0x00000000003e782f */ /* 0x000fe400038c0000 */
[----:B------:R-:W-:Y:S01]  /*bc10*/  MOV R14, UR62 ;  /* 0x0000003e000e7c02 */ /* 0x000fe20008000f00 */
[----:B------:R-:W-:Y:S10]  /*bc20*/  ENDCOLLECTIVE ;  /* 0x000000000000791b */ /* 0x000ff40003800000 */
.L_x_155:
[----:B------:R-:W-:Y:S05]  /*bc30*/  BSYNC B1 ;  /* 0x0000000000017941 */ /* 0x000fea0003800000 */
.L_x_154:
[----:B------:R-:W-:Y:S05]  /*bc40*/  BRA `(.L_x_156) ;  /* 0xffffffec00f87947 */ /* 0x000fea000383ffff */
.L_x_136:
[----:B-1----:R1:W2:Y:S02]  /*bc50*/  SYNCS.PHASECHK.TRANS64.TRYWAIT P0, [R23+URZ+0x30], R14 ;  /* 0x0000300e170075a7 */ /* 0x0022a4000800017f */
[----:B--2---:R-:W-:Y:S05]  /*bc60*/  @!P0 NANOSLEEP.SYNCS 0x989680 ;  /* 0x009896800000895d */ /* 0x004fea0003900000 */
[----:B------:R-:W2:Y:S02]  /*bc70*/  @!P0 SYNCS.PHASECHK.TRANS64 P0, [R23+URZ+0x30], R14 ;  /* 0x0000300e170085a7 */ /* 0x000ea4000800007f */
[----:B--2---:R-:W-:Y:S05]  /*bc80*/  @!P0 BRA `(.L_x_136) ;  /* 0xfffffffc00f08947 */ /* 0x004fea000383ffff */
[----:B------:R-:W-:Y:S05]  /*bc90*/  BRA `(.L_x_157) ;  /* 0xfffffff000307947 */ /* 0x000fea000383ffff */
.L_x_144:
[----:B------:R-:W-:Y:S01]  /*bca0*/  BSSY B0, `(.L_x_158) ;  /* 0x0000006000007945 */ /* 0x000fe20003800000 */
[----:B------:R-:W-:-:S07]  /*bcb0*/  IMAD.MOV.U32 R15, RZ, RZ, -0x1 ;  /* 0xffffffffff0f7424 */ /* 0x000fce00078e00ff */
[----:B------:R-:W-:Y:S05]  /*bcc0*/  WARPSYNC.COLLECTIVE R15, `(.L_x_159) ;  /* 0x000000000f0c7348 */ /* 0x000fea0003c00000 */
[----:B------:R-:W-:Y:S02]  /*bcd0*/  ELECT P6, UR62, PT ;  /* 0x00000000003e782f */ /* 0x000fe400038c0000 */
[----:B------:R-:W-:Y:S01]  /*bce0*/  MOV R14, UR62 ;  /* 0x0000003e000e7c02 */ /* 0x000fe20008000f00 */
[----:B------:R-:W-:Y:S10]  /*bcf0*/  ENDCOLLECTIVE ;  /* 0x000000000000791b */ /* 0x000ff40003800000 */
.L_x_159:
[----:B------:R-:W-:Y:S05]  /*bd00*/  BSYNC B0 ;  /* 0x0000000000007941 */ /* 0x000fea0003800000 */
.L_x_158:
[----:B------:R-:W-:Y:S05]  /*bd10*/  BRA `(.L_x_160) ;  /* 0xfffffff800887947 */ /* 0x000fea000383ffff */
.L_x_148:
[----:B0-----:R0:W1:Y:S02]  /*bd20*/  SYNCS.PHASECHK.TRANS64.TRYWAIT P0, [R7+URZ], R4 ;  /* 0x00000004070075a7 */ /* 0x001064000800017f */
[----:B-1----:R-:W-:Y:S05]  /*bd30*/  @!P0 NANOSLEEP.SYNCS 0x989680 ;  /* 0x009896800000895d */ /* 0x002fea0003900000 */
[----:B------:R-:W1:Y:S02]  /*bd40*/  @!P0 SYNCS.PHASECHK.TRANS64 P0, [R7+URZ], R4 ;  /* 0x00000004070085a7 */ /* 0x000e64000800007f */
[----:B-1----:R-:W-:Y:S05]  /*bd50*/  @!P0 BRA `(.L_x_148) ;  /* 0xfffffffc00f08947 */ /* 0x002fea000383ffff */
[----:B------:R-:W-:Y:S05]  /*bd60*/  BRA `(.L_x_161) ;  /* 0xfffffff800c87947 */ /* 0x000fea000383ffff */
.L_x_149:
[----:B0-----:R0:W1:Y:S02]  /*bd70*/  SYNCS.PHASECHK.TRANS64.TRYWAIT P0, [R8+URZ], R5 ;  /* 0x00000005080075a7 */ /* 0x001064000800017f */
[----:B-1----:R-:W-:Y:S05]  /*bd80*/  @!P0 NANOSLEEP.SYNCS 0x989680 ;  /* 0x009896800000895d */ /* 0x002fea0003900000 */
[----:B------:R-:W1:Y:S02]  /*bd90*/  @!P0 SYNCS.PHASECHK.TRANS64 P0, [R8+URZ], R5 ;  /* 0x00000005080085a7 */ /* 0x000e64000800007f */
[----:B-1----:R-:W-:Y:S05]  /*bda0*/  @!P0 BRA `(.L_x_149) ;  /* 0xfffffffc00f08947 */ /* 0x002fea000383ffff */
[----:B------:R-:W-:Y:S05]  /*bdb0*/  BRA `(.L_x_162) ;  /* 0xfffffff800d87947 */ /* 0x000fea000383ffff */
.L_x_150:
[----:B0-----:R0:W1:Y:S02]  /*bdc0*/  SYNCS.PHASECHK.TRANS64.TRYWAIT P0, [R9+URZ], R4 ;  /* 0x00000004090075a7 */ /* 0x001064000800017f */
[----:B-1----:R-:W-:Y:S05]  /*bdd0*/  @!P0 NANOSLEEP.SYNCS 0x989680 ;  /* 0x009896800000895d */ /* 0x002fea0003900000 */
[----:B------:R-:W1:Y:S02]  /*bde0*/  @!P0 SYNCS.PHASECHK.TRANS64 P0, [R9+URZ], R4 ;  /* 0x00000004090085a7 */ /* 0x000e64000800007f */
[----:B-1----:R-:W-:Y:S05]  /*bdf0*/  @!P0 BRA `(.L_x_150) ;  /* 0xfffffffc00f08947 */ /* 0x002fea000383ffff */
[----:B------:R-:W-:Y:S05]  /*be00*/  BRA `(.L_x_163) ;  /* 0xfffffff800e87947 */ /* 0x000fea000383ffff */
.L_x_151:
[----:B0-----:R0:W1:Y:S02]  /*be10*/  SYNCS.PHASECHK.TRANS64.TRYWAIT P0, [R8+URZ], R5 ;  /* 0x00000005080075a7 */ /* 0x001064000800017f */
[----:B-1----:R-:W-:Y:S05]  /*be20*/  @!P0 NANOSLEEP.SYNCS 0x989680 ;  /* 0x009896800000895d */ /* 0x002fea0003900000 */
[----:B------:R-:W1:Y:S02]  /*be30*/  @!P0 SYNCS.PHASECHK.TRANS64 P0, [R8+URZ], R5 ;  /* 0x00000005080085a7 */ /* 0x000e64000800007f */
[----:B-1----:R-:W-:Y:S05]  /*be40*/  @!P0 BRA `(.L_x_151) ;  /* 0xfffffffc00f08947 */ /* 0x002fea000383ffff */
[----:B------:R-:W-:Y:S05]  /*be50*/  BRA `(.L_x_164) ;  /* 0xfffffff800f87947 */ /* 0x000fea000383ffff */
.L_x_152:
[----:B-1----:R1:W2:Y:S02]  /*be60*/  SYNCS.PHASECHK.TRANS64.TRYWAIT P0, [R11+URZ], R6 ;  /* 0x000000060b0075a7 */ /* 0x0022a4000800017f */
[----:B--2---:R-:W-:Y:S05]  /*be70*/  @!P0 NANOSLEEP.SYNCS 0x989680 ;  /* 0x009896800000895d */ /* 0x004fea0003900000 */
[----:B------:R-:W2:Y:S02]  /*be80*/  @!P0 SYNCS.PHASECHK.TRANS64 P0, [R11+URZ], R6 ;  /* 0x000000060b0085a7 */ /* 0x000ea4000800007f */
[----:B--2---:R-:W-:Y:S05]  /*be90*/  @!P0 BRA `(.L_x_152) ;  /* 0xfffffffc00f08947 */ /* 0x004fea000383ffff */
[----:B------:R-:W-:Y:S05]  /*bea0*/  BRA `(.L_x_165) ;  /* 0xfffffffc00007947 */ /* 0x000fea000383ffff */
.L_x_166:
[----:B------:R-:W-:-:S00]  /*beb0*/  BRA `(.L_x_166) ;  /* 0xfffffffc00fc7947 */ /* 0x000fc0000383ffff */
[----:B------:R-:W-:-:S00]  /*bec0*/  NOP ;  /* 0x0000000000007918 */ /* 0x000fc00000000000 */
        /* <DEDUP_REMOVED lines=11> */
.L_x_167:


//--------------------- .nv.global.init           --------------------------
	.section	.nv.global.init,"aw",@progbits
.nv.global.init:
	.type		$str$22,@object
	.size		$str$22,($str$23 - $str$22)
$str$22:
        /*0000*/ 	.byte	0x6b, 0x5f, 0x74, 0x69, 0x6c, 0x65, 0x5f, 0x63, 0x6f, 0x75, 0x6e, 0x74, 0x20, 0x3e, 0x3d, 0x20
        /*0010*/ 	.byte	0x31, 0x00
	.type		$str$23,@object
	.size		$str$23,(__unnamed_1 - $str$23)
$str$23:
        /*0012*/ 	.byte	0x2f, 0x74, 0x6d, 0x70, 0x2f, 0x63, 0x75, 0x74, 0x6c, 0x61, 0x73, 0x73, 0x5f, 0x73, 0x77, 0x65
        /*0022*/ 	.byte	0x65, 0x70, 0x5f, 0x73, 0x72, 0x63, 0x2f, 0x69, 0x6e, 0x63, 0x6c, 0x75, 0x64, 0x65, 0x2f, 0x63
        /*0032*/ 	.byte	0x75, 0x74, 0x6c, 0x61, 0x73, 0x73, 0x2f, 0x67, 0x65, 0x6d, 0x6d, 0x2f, 0x63, 0x6f, 0x6c, 0x6c
        /*0042*/ 	.byte	0x65, 0x63, 0x74, 0x69, 0x76, 0x65, 0x2f, 0x73, 0x6d, 0x39, 0x30, 0x5f, 0x6d, 0x6d, 0x61, 0x5f
        /*0052*/ 	.byte	0x74, 0x6d, 0x61, 0x5f, 0x67, 0x6d, 0x6d, 0x61, 0x5f, 0x73, 0x73, 0x5f, 0x77, 0x61, 0x72, 0x70
        /*0062*/ 	.byte	0x73, 0x70, 0x65, 0x63, 0x69, 0x61, 0x6c, 0x69, 0x7a, 0x65, 0x64, 0x2e, 0x68, 0x70, 0x70, 0x00
	.type		__unnamed_1,@object
	.size		__unnamed_1,(.L_0 - __unnamed_1)
__unnamed_1:
        /*0072*/ 	.byte	0x76, 0x6f, 0x69, 0x64, 0x20, 0x63, 0x75, 0x74, 0x6c, 0x61, 0x73, 0x73, 0x3a, 0x3a, 0x67, 0x65
        /* <DEDUP_REMOVED lines=172> */
        /*0b42*/ 	.byte	0x65, 0x6e, 0x74, 0x69, 0x74, 0x79, 0x5d, 0x00
.L_0:


//--------------------- .nv.shared._ZN7cutlass13device_kernelINS_4gemm6kernel13GemmUniversalIN4cute5tupleIJiiiiEEENS1_10collective13CollectiveMmaINS1_34MainloopSm90TmaGmmaWarpSpecializedILi6ENS5_IJNS4_1CILi2EEENSA_ILi1EEESC_EEENS1_35KernelTmaWarpSpecializedCooperativeEEENS5_IJNSA_ILi512EEENSA_ILi64EEESH_EEEaNS5_IJlSC_lEEEaSJ_NS4_8TiledMMAINS4_8MMA_AtomIJNS4_4SM904GMMA26MMA_64x64x32_S32S8S8_SS_TNEEEENS4_6LayoutISD_NS5_IJSC_NSA_ILi0EEESR_EEEEENS5_IJNS4_10UnderscoreESU_SU_EEEEENS4_13SM90_TMA_LOADENS4_14ComposedLayoutINS4_7SwizzleILi2ELi4ELi3EEENS4_18smem_ptr_flag_bitsILi8EEENSQ_INS5_IJNSA_ILi8EEESH_EEENS5_IJSH_SC_EEEEEEEvNS4_8identityENS4_23SM90_TMA_LOAD_MULTICASTES17_vS18_EENS_8epilogue10collective6detail29Sm90TmaWarpSpecializedAdapterINS1C_15DefaultEpilogueIaSJ_SJ_NS1B_6thread17LinearCombinationIaLi1EiiLNS1G_9ScaleType4KindE0ELNS_15FloatRoundStyleE2EaEENS1_15EpilogueDefaultEEEEEvvEEEEvNT_6ParamsE --------------------------
	.section	.nv.shared._ZN7cutlass13device_kernelINS_4gemm6kernel13GemmUniversalIN4cute5tupleIJiiiiEEENS1_10collective13CollectiveMmaINS1_34MainloopSm90TmaGmmaWarpSpecializedILi6ENS5_IJNS4_1CILi2EEENSA_ILi1EEESC_EEENS1_35KernelTmaWarpSpecializedCooperativeEEENS5_IJNSA_ILi512EEENSA_ILi64EEESH_EEEaNS5_IJlSC_lEEEaSJ_NS4_8TiledMMAINS4_8MMA_AtomIJNS4_4SM904GMMA26MMA_64x64x32_S32S8S8_SS_TNEEEENS4_6LayoutISD_NS5_IJSC_NSA_ILi0EEESR_EEEEENS5_IJNS4_10UnderscoreESU_SU_EEEEENS4_13SM90_TMA_LOADENS4_14ComposedLayoutINS4_7SwizzleILi2ELi4ELi3EEENS4_18smem_ptr_flag_bitsILi8EEENSQ_INS5_IJNSA_ILi8EEESH_EEENS5_IJSH_SC_EEEEEEEvNS4_8identityENS4_23SM90_TMA_LOAD_MULTICASTES17_vS18_EENS_8epilogue10collective6detail29Sm90TmaWarpSpecializedAdapterINS1C_15DefaultEpilogueIaSJ_SJ_NS1B_6thread17LinearCombinationIaLi1EiiLNS1G_9ScaleType4KindE0ELNS_15FloatRoundStyleE2EaEENS1_15EpilogueDefaultEEEEEvvEEEEvNT_6ParamsE,"aw",@nobits
	.sectionflags	@""
	.align	16
	.zero		1024


//--------------------- .nv.shared.reserved.0     --------------------------
	.section	.nv.shared.reserved.0,"aw",@nobits
	.weak		__nv_reservedSMEM_offset_0_alias
	.size		__nv_reservedSMEM_offset_0_alias, 0, 0
	.other		__nv_reservedSMEM_offset_0_alias,@"STO_CUDA_RESERVED_SHARED STV_DEFAULT"
__nv_reservedSMEM_offset_0_alias:
	.zero		0


//--------------------- .nv.global                --------------------------
	.section	.nv.global,"aw",@nobits
.nv.global:
	.type		_ZN40_INTERNAL_e857f83b_4_k_cu_f113817e_175434cute1_E,@object
	.size		_ZN40_INTERNAL_e857f83b_4_k_cu_f113817e_175434cute1_E,(_ZN40_INTERNAL_e857f83b_4_k_cu_f113817e_175434cuda3std3__45__cpo6cbeginE - _ZN40_INTERNAL_e857f83b_4_k_cu_f113817e_175434cute1_E)
_ZN40_INTERNAL_e857f83b_4_k_cu_f113817e_175434cute1_E:
	.zero		1
	.type		_ZN40_INTERNAL_e857f83b_4_k_cu_f113817e_175434cuda3std3__45__cpo6cbeginE,@object
	.size		_ZN40_INTERNAL_e857f83b_4_k_cu_f113817e_175434cuda3std3__45__cpo6cbeginE,(_ZN40_INTERNAL_e857f83b_4_k_cu_f113817e_175434cuda3std3__48in_placeE - _ZN40_INTERNAL_e857f83b_4_k_cu_f113817e_175434cuda3std3__45__cpo6cbeginE)
_ZN40_INTERNAL_e857f83b_4_k_cu_f113817e_175434cuda3std3__45__cpo6cbeginE:
	.zero		1
	.type		_ZN40_INTERNAL_e857f83b_4_k_cu_f113817e_175434cuda3std3__48in_placeE,@object
	.size		_ZN40_INTERNAL_e857f83b_4_k_cu_f113817e_175434cuda3std3__48in_placeE,(_ZN40_INTERNAL_e857f83b_4_k_cu_f113817e_175434cuda3std6ranges3__45__cpo9iter_moveE - _ZN40_INTERNAL_e857f83b_4_k_cu_f113817e_175434cuda3std3__48in_placeE)
_ZN40_INTERNAL_e857f83b_4_k_cu_f113817e_175434cuda3std3__48in_placeE:
	.zero		1
	.type		_ZN40_INTERNAL_e857f83b_4_k_cu_f113817e_175434cuda3std6ranges3__45__cpo9iter_moveE,@object
	.size		_ZN40_INTERNAL_e857f83b_4_k_cu_f113817e_175434cuda3std6ranges3__45__cpo9iter_moveE,(_ZN40_INTERNAL_e857f83b_4_k_cu_f113817e_175434cuda3std3__45__cpo5beginE - _ZN40_INTERNAL_e857f83b_4_k_cu_f113817e_175434cuda3std6ranges3__45__cpo9iter_moveE)
_ZN40_INTERNAL_e857f83b_4_k_cu_f113817e_175434cuda3std6ranges3__45__cpo9iter_moveE:
	.zero		1
	.type		_ZN40_INTERNAL_e857f83b_4_k_cu_f113817e_175434cuda3std3__45__cpo5beginE,@object
	.size		_ZN40_INTERNAL_e857f83b_4_k_cu_f113817e_175434cuda3std3__45__cpo5beginE,(_ZN40_INTERNAL_e857f83b_4_k_cu_f113817e_175434cuda3std3__442_GLOBAL__N__e857f83b_4_k_cu_f113817e_175436ignoreE - _ZN40_INTERNAL_e857f83b_4_k_cu_f113817e_175434cuda3std3__45__cpo5beginE)
_ZN40_INTERNAL_e857f83b_4_k_cu_f113817e_175434cuda3std3__45__cpo5beginE:
	.zero		1
	.type		_ZN40_INTERNAL_e857f83b_4_k_cu_f113817e_175434cuda3std3__442_GLOBAL__N__e857f83b_4_k_cu_f113817e_175436ignoreE,@object
	.size		_ZN40_INTERNAL_e857f83b_4_k_cu_f113817e_175434cuda3std3__442_GLOBAL__N__e857f83b_4_k_cu_f113817e_175436ignoreE,(_ZN40_INTERNAL_e857f83b_4_k_cu_f113817e_175434cute7productE - _ZN40_INTERNAL_e857f83b_4_k_cu_f113817e_175434cuda3std3__442_GLOBAL__N__e857f83b_4_k_cu_f113817e_175436ignoreE)
_ZN40_INTERNAL_e857f83b_4_k_cu_f113817e_175434cuda3std3__442_GLOBAL__N__e857f83b_4_k_cu_f113817e_175436ignoreE:
	.zero		1
	.type		_ZN40_INTERNAL_e857f83b_4_k_cu_f113817e_175434cute7productE,@object
	.size		_ZN40_INTERNAL_e857f83b_4_k_cu_f113817e_175434cute7productE,(_ZN40_INTERNAL_e857f83b_4_k_cu_f113817e_175434cuda3std3__45__cpo3endE - _ZN40_INTERNAL_e857f83b_4_k_cu_f113817e_175434cute7productE)
_ZN40_INTERNAL_e857f83b_4_k_cu_f113817e_175434cute7productE:
	.zero		1
	.type		_ZN40_INTERNAL_e857f83b_4_k_cu_f113817e_175434cuda3std3__45__cpo3endE,@object
	.size		_ZN40_INTERNAL_e857f83b_4_k_cu_f113817e_175434cuda3std3__45__cpo3endE,(_ZN40_INTERNAL_e857f83b_4_k_cu_f113817e_175434cuda3std3__419piecewise_constructE - _ZN40_INTERNAL_e857f83b_4_k_cu_f113817e_175434cuda3std3__45__cpo3endE)
_ZN40_INTERNAL_e857f83b_4_k_cu_f113817e_175434cuda3std3__45__cpo3endE:
	.zero		1
	.type		_ZN40_INTERNAL_e857f83b_4_k_cu_f113817e_175434cuda3std3__419piecewise_constructE,@object
	.size		_ZN40_INTERNAL_e857f83b_4_k_cu_f113817e_175434cuda3std3__419piecewise_constructE,(_ZN40_INTERNAL_e857f83b_4_k_cu_f113817e_175434cuda3std3__45__cpo4cendE - _ZN40_INTERNAL_e857f83b_4_k_cu_f113817e_175434cuda3std3__419piecewise_constructE)
_ZN40_INTERNAL_e857f83b_4_k_cu_f113817e_175434cuda3std3__419piecewise_constructE:
	.zero		1
	.type		_ZN40_INTERNAL_e857f83b_4_k_cu_f113817e_175434cuda3std3__45__cpo4cendE,@object
	.size		_ZN40_INTERNAL_e857f83b_4_k_cu_f113817e_175434cuda3std3__45__cpo4cendE,(_ZN40_INTERNAL_e857f83b_4_k_cu_f113817e_175434cuda3std6ranges3__45__cpo4swapE - _ZN40_INTERNAL_e857f83b_4_k_cu_f113817e_175434cuda3std3__45__cpo4cendE)
_ZN40_INTERNAL_e857f83b_4_k_cu_f113817e_175434cuda3std3__45__cpo4cendE:
	.zero		1
	.type		_ZN40_INTERNAL_e857f83b_4_k_cu_f113817e_175434cuda3std6ranges3__45__cpo4swapE,@object
	.size		_ZN40_INTERNAL_e857f83b_4_k_cu_f113817e_175434cuda3std6ranges3__45__cpo4swapE,(.L_8 - _ZN40_INTERNAL_e857f83b_4_k_cu_f113817e_175434cuda3std6ranges3__45__cpo4swapE)
_ZN40_INTERNAL_e857f83b_4_k_cu_f113817e_175434cuda3std6ranges3__45__cpo4swapE:
	.zero		1
.L_8:


//--------------------- .nv.constant0._ZN7cutlass13device_kernelINS_4gemm6kernel13GemmUniversalIN4cute5tupleIJiiiiEEENS1_10collective13CollectiveMmaINS1_34MainloopSm90TmaGmmaWarpSpecializedILi6ENS5_IJNS4_1CILi2EEENSA_ILi1EEESC_EEENS1_35KernelTmaWarpSpecializedCooperativeEEENS5_IJNSA_ILi512EEENSA_ILi64EEESH_EEEaNS5_IJlSC_lEEEaSJ_NS4_8TiledMMAINS4_8MMA_AtomIJNS4_4SM904GMMA26MMA_64x64x32_S32S8S8_SS_TNEEEENS4_6LayoutISD_NS5_IJSC_NSA_ILi0EEESR_EEEEENS5_IJNS4_10UnderscoreESU_SU_EEEEENS4_13SM90_TMA_LOADENS4_14ComposedLayoutINS4_7SwizzleILi2ELi4ELi3EEENS4_18smem_ptr_flag_bitsILi8EEENSQ_INS5_IJNSA_ILi8EEESH_EEENS5_IJSH_SC_EEEEEEEvNS4_8identityENS4_23SM90_TMA_LOAD_MULTICASTES17_vS18_EENS_8epilogue10collective6detail29Sm90TmaWarpSpecializedAdapterINS1C_15DefaultEpilogueIaSJ_SJ_NS1B_6thread17LinearCombinationIaLi1EiiLNS1G_9ScaleType4KindE0ELNS_15FloatRoundStyleE2EaEENS1_15EpilogueDefaultEEEEEvvEEEEvNT_6ParamsE --------------------------
	.section	.nv.constant0._ZN7cutlass13device_kernelINS_4gemm6kernel13GemmUniversalIN4cute5tupleIJiiiiEEENS1_10collective13CollectiveMmaINS1_34MainloopSm90TmaGmmaWarpSpecializedILi6ENS5_IJNS4_1CILi2EEENSA_ILi1EEESC_EEENS1_35KernelTmaWarpSpecializedCooperativeEEENS5_IJNSA_ILi512EEENSA_ILi64EEESH_EEEaNS5_IJlSC_lEEEaSJ_NS4_8TiledMMAINS4_8MMA_AtomIJNS4_4SM904GMMA26MMA_64x64x32_S32S8S8_SS_TNEEEENS4_6LayoutISD_NS5_IJSC_NSA_ILi0EEESR_EEEEENS5_IJNS4_10UnderscoreESU_SU_EEEEENS4_13SM90_TMA_LOADENS4_14ComposedLayoutINS4_7SwizzleILi2ELi4ELi3EEENS4_18smem_ptr_flag_bitsILi8EEENSQ_INS5_IJNSA_ILi8EEESH_EEENS5_IJSH_SC_EEEEEEEvNS4_8identityENS4_23SM90_TMA_LOAD_MULTICASTES17_vS18_EENS_8epilogue10collective6detail29Sm90TmaWarpSpecializedAdapterINS1C_15DefaultEpilogueIaSJ_SJ_NS1B_6thread17LinearCombinationIaLi1EiiLNS1G_9ScaleType4KindE0ELNS_15FloatRoundStyleE2EaEENS1_15EpilogueDefaultEEEEEvvEEEEvNT_6ParamsE,"a",@progbits
	.sectionflags	@""
	.align	4
.nv.constant0._ZN7cutlass13device_kernelINS_4gemm6kernel13GemmUniversalIN4cute5tupleIJiiiiEEENS1_10collective13CollectiveMmaINS1_34MainloopSm90TmaGmmaWarpSpecializedILi6ENS5_IJNS4_1CILi2EEENSA_ILi1EEESC_EEENS1_35KernelTmaWarpSpecializedCooperativeEEENS5_IJNSA_ILi512EEENSA_ILi64EEESH_EEEaNS5_IJlSC_lEEEaSJ_NS4_8TiledMMAINS4_8MMA_AtomIJNS4_4SM904GMMA26MMA_64x64x32_S32S8S8_SS_TNEEEENS4_6LayoutISD_NS5_IJSC_NSA_ILi0EEESR_EEEEENS5_IJNS4_10UnderscoreESU_SU_EEEEENS4_13SM90_TMA_LOADENS4_14ComposedLayoutINS4_7SwizzleILi2ELi4ELi3EEENS4_18smem_ptr_flag_bitsILi8EEENSQ_INS5_IJNSA_ILi8EEESH_EEENS5_IJSH_SC_EEEEEEEvNS4_8identityENS4_23SM90_TMA_LOAD_MULTICASTES17_vS18_EENS_8epilogue10collective6detail29Sm90TmaWarpSpecializedAdapterINS1C_15DefaultEpilogueIaSJ_SJ_NS1B_6thread17LinearCombinationIaLi1EiiLNS1G_9ScaleType4KindE0ELNS_15FloatRoundStyleE2EaEENS1_15EpilogueDefaultEEEEEvvEEEEvNT_6ParamsE:
	.zero		1664


//--------------------- SYMBOLS --------------------------

	.type		.nv.reservedSmem.offset0,@object
	.size		.nv.reservedSmem.offset0,0x4
	.type		__assertfail,@function
